// auto-generated by cutlass_sweep.fmha — config: {"arch": "sm_90", "direction": "fwd", "dtype": "fp16", "head_dim": 32, "mask": "residual", "schedule": "tma", "tile_kv": 128, "tile_q": 64}
#include "cutlass/cutlass.h"
#include "cute/tensor.hpp"
#include "cutlass/device_kernel.h"
#include "cutlass/kernel_hardware_info.h"
#include "88_hopper_fmha/collective/fmha_fusion.hpp"
#include "88_hopper_fmha/kernel/fmha_kernel_builder.hpp"

using namespace cute;
using Element = cutlass::half_t;
using TileShape = Shape<_64, _128, _32>;
using StrideQ = cute::tuple<int, _1, cute::tuple<int, int>>;
using StrideK = cute::tuple<int, _1, cute::tuple<int, int>>;
using StrideV = cute::tuple<int, cute::_1, cute::tuple<int, int>>;

using Kernel = typename cutlass::fmha::kernel::FmhaBuilder<
    Element, float, float,
    TileShape, StrideQ, StrideK, StrideV,
    cutlass::fmha::collective::ResidualFusion,
    cutlass::gemm::KernelTma
  >::Kernel;

auto* _anchor = &cutlass::device_kernel<Kernel>;


// ===== COMPILED SASS (sm_90a) =====

	.target	sm_90a

	.elftype	@"ET_EXEC"


//--------------------- .note.nv.tkinfo           --------------------------
	.section	.note.nv.tkinfo,"",@"SHT_NOTE"
	.sectionflags	@"SHF_NOTE_NV_TKINFO"
	.tkinfo
        /*0018*/ 	.word	0x00000002
        /*0030*/ 	.string	""
        /*0030*/ 	.string	"ptxas"
        /*0030*/ 	.string	"Cuda compilation tools, release 13.0, V13.0.88"
        /*0030*/ 	.string	"Build cuda_13.0.r13.0/compiler.36424714_0"
        /*0030*/ 	.string	"-arch sm_90a -m 64 "



//--------------------- .note.nv.cuinfo           --------------------------
	.section	.note.nv.cuinfo,"",@"SHT_NOTE"
	.sectionflags	@"SHF_NOTE_NV_CUINFO"
        /*0018*/ 	.short	0x0002
        /*001a*/ 	.short	0x005a
        /*001c*/ 	.short	0x0082
	.zero		2


//--------------------- .nv.info                  --------------------------
	.section	.nv.info,"",@"SHT_CUDA_INFO"
	.align	4


	//----- nvinfo : EIATTR_REGCOUNT
	.align		4
        /*0000*/ 	.byte	0x04, 0x2f
        /*0002*/ 	.short	(.L_15 - .L_14)
	.align		4
.L_14:
        /*0004*/ 	.word	index@(_ZN7cutlass13device_kernelINS_4fmha6kernel13FmhaKernelTmaINS1_10collective15FmhaMainloopTmaINS_6half_tEfN4cute5tupleIJNS7_1CILi64EEENS9_ILi128EEENS9_ILi32EEEEEENS4_14ResidualFusionEJEEENS4_15FmhaFwdEpilogueIS6_fNS8_IJSA_SC_SB_EEEEEJEEEEEvNT_6ParamsE)
        /*0008*/ 	.word	0x00000072


	//----- nvinfo : EIATTR_FRAME_SIZE
	.align		4
.L_15:
        /*000c*/ 	.byte	0x04, 0x11
        /*000e*/ 	.short	(.L_17 - .L_16)
	.align		4
.L_16:
        /*0010*/ 	.word	index@($__internal_0_$__cuda_sm20_rcp_rn_f32_slowpath)
        /*0014*/ 	.word	0x00000000


	//----- nvinfo : EIATTR_FRAME_SIZE
	.align		4
.L_17:
        /*0018*/ 	.byte	0x04, 0x11
        /*001a*/ 	.short	(.L_19 - .L_18)
	.align		4
.L_18:
        /*001c*/ 	.word	index@(_ZN7cutlass13device_kernelINS_4fmha6kernel13FmhaKernelTmaINS1_10collective15FmhaMainloopTmaINS_6half_tEfN4cute5tupleIJNS7_1CILi64EEENS9_ILi128EEENS9_ILi32EEEEEENS4_14ResidualFusionEJEEENS4_15FmhaFwdEpilogueIS6_fNS8_IJSA_SC_SB_EEEEEJEEEEEvNT_6ParamsE)
        /*0020*/ 	.word	0x00000000


	//----- nvinfo : EIATTR_MIN_STACK_SIZE
	.align		4
.L_19:
        /*0024*/ 	.byte	0x04, 0x12
        /*0026*/ 	.short	(.L_21 - .L_20)
	.align		4
.L_20:
        /*0028*/ 	.word	index@(_ZN7cutlass13device_kernelINS_4fmha6kernel13FmhaKernelTmaINS1_10collective15FmhaMainloopTmaINS_6half_tEfN4cute5tupleIJNS7_1CILi64EEENS9_ILi128EEENS9_ILi32EEEEEENS4_14ResidualFusionEJEEENS4_15FmhaFwdEpilogueIS6_fNS8_IJSA_SC_SB_EEEEEJEEEEEvNT_6ParamsE)
        /*002c*/ 	.word	0x00000000
.L_21:


//--------------------- .nv.compat                --------------------------
	.section	.nv.compat,"",@"SHT_CUDA_COMPAT_INFO"
	.align	4
        /*0000*/ 	.byte	0x02, 0x09, 0x01, 0x00, 0x02, 0x02, 0x04, 0x00, 0x02, 0x05, 0x05, 0x00, 0x03, 0x07, 0x01, 0x01
        /*0010*/ 	.byte	0x02, 0x03, 0x01, 0x00, 0x02, 0x06, 0x01, 0x00, 0x04, 0x0b, 0x08, 0x00, 0x00, 0x00, 0x00, 0x00
        /*0020*/ 	.byte	0x00, 0x00, 0x00, 0x00


//--------------------- .nv.info._ZN7cutlass13device_kernelINS_4fmha6kernel13FmhaKernelTmaINS1_10collective15FmhaMainloopTmaINS_6half_tEfN4cute5tupleIJNS7_1CILi64EEENS9_ILi128EEENS9_ILi32EEEEEENS4_14ResidualFusionEJEEENS4_15FmhaFwdEpilogueIS6_fNS8_IJSA_SC_SB_EEEEEJEEEEEvNT_6ParamsE --------------------------
	.section	.nv.info._ZN7cutlass13device_kernelINS_4fmha6kernel13FmhaKernelTmaINS1_10collective15FmhaMainloopTmaINS_6half_tEfN4cute5tupleIJNS7_1CILi64EEENS9_ILi128EEENS9_ILi32EEEEEENS4_14ResidualFusionEJEEENS4_15FmhaFwdEpilogueIS6_fNS8_IJSA_SC_SB_EEEEEJEEEEEvNT_6ParamsE,"",@"SHT_CUDA_INFO"
	.sectionflags	@""
	.align	4


	//----- nvinfo : EIATTR_CUDA_API_VERSION
	.align		4
        /*0000*/ 	.byte	0x04, 0x37
        /*0002*/ 	.short	(.L_23 - .L_22)
.L_22:
        /*0004*/ 	.word	0x00000082


	//----- nvinfo : EIATTR_KPARAM_INFO
	.align		4
.L_23:
        /*0008*/ 	.byte	0x04, 0x17
        /*000a*/ 	.short	(.L_25 - .L_24)
.L_24:
        /*000c*/ 	.word	0x00000000
        /*0010*/ 	.short	0x0000
        /*0012*/ 	.short	0x0070
        /*0014*/ 	.byte	0x00, 0xf0, 0x01, 0x20


	//----- nvinfo : EIATTR_SPARSE_MMA_MASK
	.align		4
.L_25:
        /*0018*/ 	.byte	0x03, 0x50
        /*001a*/ 	.short	0x0000


	//----- nvinfo : EIATTR_MAXREG_COUNT
	.align		4
        /*001c*/ 	.byte	0x03, 0x1b
        /*001e*/ 	.short	0x00ff


	//----- nvinfo : EIATTR_NUM_BARRIERS
	.align		4
        /*0020*/ 	.byte	0x02, 0x4c
        /*0022*/ 	.byte	0x02
	.zero		1


	//----- nvinfo : EIATTR_EXTERNS
	.align		4
        /*0024*/ 	.byte	0x04, 0x0f
        /*0026*/ 	.short	(.L_27 - .L_26)


	//   ....[0]....
	.align		4
.L_26:
        /*0028*/ 	.word	index@(__assertfail)


	//----- nvinfo : EIATTR_MERCURY_ISA_VERSION
	.align		4
.L_27:
        /*002c*/ 	.byte	0x03, 0x5f
        /*002e*/ 	.short	0x0101


	//----- nvinfo : EIATTR_COOP_GROUP_MASK_REGIDS
	.align		4
        /*0030*/ 	.byte	0x04, 0x29
        /*0032*/ 	.short	(.L_29 - .L_28)


	//   ....[0]....
.L_28:
        /*0034*/ 	.word	0xffffffff


	//   ....[1]....
        /*0038*/ 	.word	0xffffffff


	//   ....[2]....
        /*003c*/ 	.word	0xffffffff


	//   ....[3]....
        /*0040*/ 	.word	0xffffffff


	//   ....[4]....
        /*0044*/ 	.word	0xffffffff


	//   ....[5]....
        /*0048*/ 	.word	0xffffffff


	//   ....[6]....
        /*004c*/ 	.word	0xffffffff


	//   ....[7]....
        /*0050*/ 	.word	0xffffffff


	//   ....[8]....
        /*0054*/ 	.word	0xffffffff


	//   ....[9]....
        /*0058*/ 	.word	0xffffffff


	//   ....[10]....
        /*005c*/ 	.word	0xffffffff


	//   ....[11]....
        /*0060*/ 	.word	0xffffffff


	//   ....[12]....
        /*0064*/ 	.word	0xffffffff


	//   ....[13]....
        /*0068*/ 	.word	0xffffffff


	//   ....[14]....
        /*006c*/ 	.word	0xffffffff


	//   ....[15]....
        /*0070*/ 	.word	0xffffffff


	//   ....[16]....
        /*0074*/ 	.word	0xffffffff


	//   ....[17]....
        /*0078*/ 	.word	0xffffffff


	//   ....[18]....
        /*007c*/ 	.word	0xffffffff


	//   ....[19]....
        /*0080*/ 	.word	0xffffffff


	//   ....[20]....
        /*0084*/ 	.word	0xffffffff


	//----- nvinfo : EIATTR_COOP_GROUP_INSTR_OFFSETS
	.align		4
.L_29:
        /*0088*/ 	.byte	0x04, 0x28
        /*008a*/ 	.short	(.L_31 - .L_30)


	//   ....[0]....
.L_30:
        /*008c*/ 	.word	0x00000050


	//   ....[1]....
        /*0090*/ 	.word	0x00000140


	//   ....[2]....
        /*0094*/ 	.word	0x00000270


	//   ....[3]....
        /*0098*/ 	.word	0x00000410


	//   ....[4]....
        /*009c*/ 	.word	0x00000550


	//   ....[5]....
        /*00a0*/ 	.word	0x00001eb0


	//   ....[6]....
        /*00a4*/ 	.word	0x00001f90


	//   ....[7]....
        /*00a8*/ 	.word	0x00001fa0


	//   ....[8]....
        /*00ac*/ 	.word	0x00001ff0


	//   ....[9]....
        /*00b0*/ 	.word	0x000045c0


	//   ....[10]....
        /*00b4*/ 	.word	0x000045e0


	//   ....[11]....
        /*00b8*/ 	.word	0x00004610


	//   ....[12]....
        /*00bc*/ 	.word	0x00004640


	//   ....[13]....
        /*00c0*/ 	.word	0x000079c0


	//   ....[14]....
        /*00c4*/ 	.word	0x000079d0


	//   ....[15]....
        /*00c8*/ 	.word	0x00007a10


	//   ....[16]....
        /*00cc*/ 	.word	0x00007a30


	//   ....[17]....
        /*00d0*/ 	.word	0x00009e20


	//   ....[18]....
        /*00d4*/ 	.word	0x00009e60


	//   ....[19]....
        /*00d8*/ 	.word	0x00009eb0


	//   ....[20]....
        /*00dc*/ 	.word	0x00009ec0


	//----- nvinfo : EIATTR_SYSCALL_OFFSETS
	.align		4
.L_31:
        /*00e0*/ 	.byte	0x04, 0x46
        /*00e2*/ 	.short	(.L_33 - .L_32)


	//   ....[0]....
.L_32:
        /*00e4*/ 	.word	0x0000a700


	//   ....[1]....
        /*00e8*/ 	.word	0x0000a820


	//----- nvinfo : EIATTR_MBARRIER_INSTR_OFFSETS
	.align		4
.L_33:
        /*00ec*/ 	.byte	0x04, 0x39
        /*00ee*/ 	.short	(.L_35 - .L_34)


	//   ....[0]....
.L_34:
        /*00f0*/ 	.word	0x00000240
        /*00f4*/ 	.word	0x000000ff
        /*00f8*/ 	.word	0x00009040
        /*00fc*/ 	.short	0x0100
        /*00fe*/ 	.byte	0x08
	.zero		1


	//   ....[1]....
        /*0100*/ 	.word	0x00000250
        /*0104*/ 	.word	0x000000ff
        /*0108*/ 	.word	0x00009048
        /*010c*/ 	.short	0x0100
        /*010e*/ 	.byte	0x08
	.zero		1


	//   ....[2]....
        /*0110*/ 	.word	0x00000380
        /*0114*/ 	.word	0x000000ff
        /*0118*/ 	.word	0x00009000
        /*011c*/ 	.short	0x0100
        /*011e*/ 	.byte	0x08
	.zero		1


	//   ....[3]....
        /*0120*/ 	.word	0x00000390
        /*0124*/ 	.word	0x000000ff
        /*0128*/ 	.word	0x00009020
        /*012c*/ 	.short	0x0100
        /*012e*/ 	.byte	0x08
	.zero		1


	//   ....[4]....
        /*0130*/ 	.word	0x000003a0
        /*0134*/ 	.word	0x000000ff
        /*0138*/ 	.word	0x00009008
        /*013c*/ 	.short	0x0100
        /*013e*/ 	.byte	0x08
	.zero		1


	//   ....[5]....
        /*0140*/ 	.word	0x000003b0
        /*0144*/ 	.word	0x000000ff
        /*0148*/ 	.word	0x00009028
        /*014c*/ 	.short	0x0100
        /*014e*/ 	.byte	0x08
	.zero		1


	//   ....[6]....
        /*0150*/ 	.word	0x000003c0
        /*0154*/ 	.word	0x000000ff
        /*0158*/ 	.word	0x00009010
        /*015c*/ 	.short	0x0100
        /*015e*/ 	.byte	0x08
	.zero		1


	//   ....[7]....
        /*0160*/ 	.word	0x000003d0
        /*0164*/ 	.word	0x000000ff
        /*0168*/ 	.word	0x00009030
        /*016c*/ 	.short	0x0100
        /*016e*/ 	.byte	0x08
	.zero		1


	//   ....[8]....
        /*0170*/ 	.word	0x000003e0
        /*0174*/ 	.word	0x000000ff
        /*0178*/ 	.word	0x00009018
        /*017c*/ 	.short	0x0100
        /*017e*/ 	.byte	0x08
	.zero		1


	//   ....[9]....
        /*0180*/ 	.word	0x000003f0
        /*0184*/ 	.word	0x000000ff
        /*0188*/ 	.word	0x00009038
        /*018c*/ 	.short	0x0100
        /*018e*/ 	.byte	0x08
	.zero		1


	//   ....[10]....
        /*0190*/ 	.word	0x00000520
        /*0194*/ 	.word	0x000000ff
        /*0198*/ 	.word	0x00009050
        /*019c*/ 	.short	0x0100
        /*019e*/ 	.byte	0x08
	.zero		1


	//   ....[11]....
        /*01a0*/ 	.word	0x00000530
        /*01a4*/ 	.word	0x000000ff
        /*01a8*/ 	.word	0x00009058
        /*01ac*/ 	.short	0x0100
        /*01ae*/ 	.byte	0x08
	.zero		1


	//   ....[12]....
        /*01b0*/ 	.word	0x00000690
        /*01b4*/ 	.word	0x00000003
        /*01b8*/ 	.word	0x00009048
        /*01bc*/ 	.short	0x010a
        /*01be*/ 	.byte	0x3f
	.zero		1


	//   ....[13]....
        /*01c0*/ 	.word	0x00000960
        /*01c4*/ 	.word	0x00000003
        /*01c8*/ 	.word	0x00009020
        /*01cc*/ 	.short	0x010a
        /*01ce*/ 	.byte	0x3f
	.zero		1


	//   ....[14]....
        /*01d0*/ 	.word	0x00000b10
        /*01d4*/ 	.word	0x00000002
        /*01d8*/ 	.word	0x00009020
        /*01dc*/ 	.short	0x010a
        /*01de*/ 	.byte	0x3f
	.zero		1


	//   ....[15]....
        /*01e0*/ 	.word	0x00000d30
        /*01e4*/ 	.word	0x00000003
        /*01e8*/ 	.word	0x00009020
        /*01ec*/ 	.short	0x010a
        /*01ee*/ 	.byte	0x3f
	.zero		1


	//   ....[16]....
        /*01f0*/ 	.word	0x00000f40
        /*01f4*/ 	.word	0x00000003
        /*01f8*/ 	.word	0x00009020
        /*01fc*/ 	.short	0x010a
        /*01fe*/ 	.byte	0x3f
	.zero		1


	//   ....[17]....
        /*0200*/ 	.word	0x00001170
        /*0204*/ 	.word	0x00000002
        /*0208*/ 	.word	0x00009040
        /*020c*/ 	.short	0x010a
        /*020e*/ 	.byte	0x3f
	.zero		1


	//   ....[18]....
        /*0210*/ 	.word	0x00001190
        /*0214*/ 	.word	0x00000002
        /*0218*/ 	.word	0x00009000
        /*021c*/ 	.short	0x010a
        /*021e*/ 	.byte	0x3f
	.zero		1


	//   ....[19]....
        /*0220*/ 	.word	0x00002410
        /*0224*/ 	.word	0x00000002
        /*0228*/ 	.word	0x00009008
        /*022c*/ 	.short	0x010a
        /*022e*/ 	.byte	0x3f
	.zero		1


	//   ....[20]....
        /*0230*/ 	.word	0x00003d60
        /*0234*/ 	.word	0x0000000f
        /*0238*/ 	.word	0x00000000
        /*023c*/ 	.short	0x0101
        /*023e*/ 	.byte	0x3f
	.zero		1


	//   ....[21]....
        /*0240*/ 	.word	0x00003e50
        /*0244*/ 	.word	0x00000011
        /*0248*/ 	.word	0x00009000
        /*024c*/ 	.short	0x010a
        /*024e*/ 	.byte	0x3f
	.zero		1


	//   ....[22]....
        /*0250*/ 	.word	0x00003fa0
        /*0254*/ 	.word	0x0000000e
        /*0258*/ 	.word	0x00009020
        /*025c*/ 	.short	0x010a
        /*025e*/ 	.byte	0x3f
	.zero		1


	//   ....[23]....
        /*0260*/ 	.word	0x00004650
        /*0264*/ 	.word	0x00000014
        /*0268*/ 	.word	0x00000000
        /*026c*/ 	.short	0x0101
        /*026e*/ 	.byte	0x3f
	.zero		1


	//   ....[24]....
        /*0270*/ 	.word	0x000046a0
        /*0274*/ 	.word	0x0000006c
        /*0278*/ 	.word	0x00009000
        /*027c*/ 	.short	0x010a
        /*027e*/ 	.byte	0x3f
	.zero		1


	//   ....[25]....
        /*0280*/ 	.word	0x00006670
        /*0284*/ 	.word	0x0000000c
        /*0288*/ 	.word	0x00000000
        /*028c*/ 	.short	0x0101
        /*028e*/ 	.byte	0x3f
	.zero		1


	//   ....[26]....
        /*0290*/ 	.word	0x00006710
        /*0294*/ 	.word	0x00000013
        /*0298*/ 	.word	0x00009020
        /*029c*/ 	.short	0x010a
        /*029e*/ 	.byte	0x3f
	.zero		1


	//   ....[27]....
        /*02a0*/ 	.word	0x000069d0
        /*02a4*/ 	.word	0x00000011
        /*02a8*/ 	.word	0x00009000
        /*02ac*/ 	.short	0x010a
        /*02ae*/ 	.byte	0x3f
	.zero		1


	//   ....[28]....
        /*02b0*/ 	.word	0x00006b50
        /*02b4*/ 	.word	0x0000000e
        /*02b8*/ 	.word	0x00009020
        /*02bc*/ 	.short	0x010a
        /*02be*/ 	.byte	0x3f
	.zero		1


	//   ....[29]....
        /*02c0*/ 	.word	0x00007a40
        /*02c4*/ 	.word	0x00000016
        /*02c8*/ 	.word	0x00000000
        /*02cc*/ 	.short	0x0101
        /*02ce*/ 	.byte	0x3f
	.zero		1


	//   ....[30]....
        /*02d0*/ 	.word	0x00007a50
        /*02d4*/ 	.word	0x0000006e
        /*02d8*/ 	.word	0x00009000
        /*02dc*/ 	.short	0x010a
        /*02de*/ 	.byte	0x3f
	.zero		1


	//   ....[31]....
        /*02e0*/ 	.word	0x00009aa0
        /*02e4*/ 	.word	0x00000006
        /*02e8*/ 	.word	0x00000000
        /*02ec*/ 	.short	0x0101
        /*02ee*/ 	.byte	0x3f
	.zero		1


	//   ....[32]....
        /*02f0*/ 	.word	0x00009b20
        /*02f4*/ 	.word	0x00000006
        /*02f8*/ 	.word	0x00009020
        /*02fc*/ 	.short	0x010a
        /*02fe*/ 	.byte	0x3f
	.zero		1


	//   ....[33]....
        /*0300*/ 	.word	0x0000acc0
        /*0304*/ 	.word	0x00000003
        /*0308*/ 	.word	0x00009048
        /*030c*/ 	.short	0x010a
        /*030e*/ 	.byte	0x3f
	.zero		1


	//   ....[34]....
        /*0310*/ 	.word	0x0000ad10
        /*0314*/ 	.word	0x00000003
        /*0318*/ 	.word	0x00009020
        /*031c*/ 	.short	0x010a
        /*031e*/ 	.byte	0x3f
	.zero		1


	//   ....[35]....
        /*0320*/ 	.word	0x0000ad60
        /*0324*/ 	.word	0x00000002
        /*0328*/ 	.word	0x00009020
        /*032c*/ 	.short	0x010a
        /*032e*/ 	.byte	0x3f
	.zero		1


	//   ....[36]....
        /*0330*/ 	.word	0x0000adb0
        /*0334*/ 	.word	0x00000003
        /*0338*/ 	.word	0x00009020
        /*033c*/ 	.short	0x010a
        /*033e*/ 	.byte	0x3f
	.zero		1


	//   ....[37]....
        /*0340*/ 	.word	0x0000ae00
        /*0344*/ 	.word	0x00000003
        /*0348*/ 	.word	0x00009020
        /*034c*/ 	.short	0x010a
        /*034e*/ 	.byte	0x3f
	.zero		1


	//   ....[38]....
        /*0350*/ 	.word	0x0000ae50
        /*0354*/ 	.word	0x00000002
        /*0358*/ 	.word	0x00009040
        /*035c*/ 	.short	0x010a
        /*035e*/ 	.byte	0x3f
	.zero		1


	//   ....[39]....
        /*0360*/ 	.word	0x0000aea0
        /*0364*/ 	.word	0x00000002
        /*0368*/ 	.word	0x00009000
        /*036c*/ 	.short	0x010a
        /*036e*/ 	.byte	0x3f
	.zero		1


	//   ....[40]....
        /*0370*/ 	.word	0x0000aef0
        /*0374*/ 	.word	0x00000002
        /*0378*/ 	.word	0x00009008
        /*037c*/ 	.short	0x010a
        /*037e*/ 	.byte	0x3f
	.zero		1


	//   ....[41]....
        /*0380*/ 	.word	0x0000af40
        /*0384*/ 	.word	0x00000011
        /*0388*/ 	.word	0x00009000
        /*038c*/ 	.short	0x010a
        /*038e*/ 	.byte	0x3f
	.zero		1


	//   ....[42]....
        /*0390*/ 	.word	0x0000af90
        /*0394*/ 	.word	0x0000000e
        /*0398*/ 	.word	0x00009020
        /*039c*/ 	.short	0x010a
        /*039e*/ 	.byte	0x3f
	.zero		1


	//   ....[43]....
        /*03a0*/ 	.word	0x0000afe0
        /*03a4*/ 	.word	0x0000006c
        /*03a8*/ 	.word	0x00009000
        /*03ac*/ 	.short	0x010a
        /*03ae*/ 	.byte	0x3f
	.zero		1


	//   ....[44]....
        /*03b0*/ 	.word	0x0000b030
        /*03b4*/ 	.word	0x00000013
        /*03b8*/ 	.word	0x00009020
        /*03bc*/ 	.short	0x010a
        /*03be*/ 	.byte	0x3f
	.zero		1


	//   ....[45]....
        /*03c0*/ 	.word	0x0000b080
        /*03c4*/ 	.word	0x00000011
        /*03c8*/ 	.word	0x00009000
        /*03cc*/ 	.short	0x010a
        /*03ce*/ 	.byte	0x3f
	.zero		1


	//   ....[46]....
        /*03d0*/ 	.word	0x0000b0d0
        /*03d4*/ 	.word	0x0000000e
        /*03d8*/ 	.word	0x00009020
        /*03dc*/ 	.short	0x010a
        /*03de*/ 	.byte	0x3f
	.zero		1


	//   ....[47]....
        /*03e0*/ 	.word	0x0000b120
        /*03e4*/ 	.word	0x0000006e
        /*03e8*/ 	.word	0x00009000
        /*03ec*/ 	.short	0x010a
        /*03ee*/ 	.byte	0x3f
	.zero		1


	//   ....[48]....
        /*03f0*/ 	.word	0x0000b170
        /*03f4*/ 	.word	0x00000006
        /*03f8*/ 	.word	0x00009020
        /*03fc*/ 	.short	0x010a
        /*03fe*/ 	.byte	0x3f
	.zero		1


	//----- nvinfo : EIATTR_NUM_MBARRIERS
	.align		4
.L_35:
        /*0400*/ 	.byte	0x03, 0x38
        /*0402*/ 	.short	0x000c


	//----- nvinfo : EIATTR_EXIT_INSTR_OFFSETS
	.align		4
        /*0404*/ 	.byte	0x04, 0x1c
        /*0406*/ 	.short	(.L_37 - .L_36)


	//   ....[0]....
.L_36:
        /*0408*/ 	.word	0x0000acb0


	//----- nvinfo : EIATTR_MAX_THREADS
	.align		4
.L_37:
        /*040c*/ 	.byte	0x04, 0x05
        /*040e*/ 	.short	(.L_39 - .L_38)
.L_38:
        /*0410*/ 	.word	0x00000080
        /*0414*/ 	.word	0x00000001
        /*0418*/ 	.word	0x00000001


	//----- nvinfo : EIATTR_CRS_STACK_SIZE
	.align		4
.L_39:
        /*041c*/ 	.byte	0x04, 0x1e
        /*041e*/ 	.short	(.L_41 - .L_40)
.L_40:
        /*0420*/ 	.word	0x00000000


	//----- nvinfo : EIATTR_CBANK_PARAM_SIZE
	.align		4
.L_41:
        /*0424*/ 	.byte	0x03, 0x19
        /*0426*/ 	.short	0x0870


	//----- nvinfo : EIATTR_PARAM_CBANK
	.align		4
        /*0428*/ 	.byte	0x04, 0x0a
        /*042a*/ 	.short	(.L_43 - .L_42)
	.align		4
.L_42:
        /*042c*/ 	.word	index@(.nv.constant0._ZN7cutlass13device_kernelINS_4fmha6kernel13FmhaKernelTmaINS1_10collective15FmhaMainloopTmaINS_6half_tEfN4cute5tupleIJNS7_1CILi64EEENS9_ILi128EEENS9_ILi32EEEEEENS4_14ResidualFusionEJEEENS4_15FmhaFwdEpilogueIS6_fNS8_IJSA_SC_SB_EEEEEJEEEEEvNT_6ParamsE)
        /*0430*/ 	.short	0x0210
        /*0432*/ 	.short	0x0870


	//----- nvinfo : EIATTR_SW_WAR
	.align		4
.L_43:
        /*0434*/ 	.byte	0x04, 0x36
        /*0436*/ 	.short	(.L_45 - .L_44)
.L_44:
        /*0438*/ 	.word	0x00000008
.L_45:


//--------------------- .nv.callgraph             --------------------------
	.section	.nv.callgraph,"",@"SHT_CUDA_CALLGRAPH"
	.align	4
	.sectionentsize	8
	.align		4
        /*0000*/ 	.word	0x00000000
	.align		4
        /*0004*/ 	.word	0xffffffff
	.align		4
        /*0008*/ 	.word	index@(_ZN7cutlass13device_kernelINS_4fmha6kernel13FmhaKernelTmaINS1_10collective15FmhaMainloopTmaINS_6half_tEfN4cute5tupleIJNS7_1CILi64EEENS9_ILi128EEENS9_ILi32EEEEEENS4_14ResidualFusionEJEEENS4_15FmhaFwdEpilogueIS6_fNS8_IJSA_SC_SB_EEEEEJEEEEEvNT_6ParamsE)
	.align		4
        /*000c*/ 	.word	index@(__assertfail)
	.align		4
        /*0010*/ 	.word	0x00000000
	.align		4
        /*0014*/ 	.word	0xfffffffe
	.align		4
        /*0018*/ 	.word	0x00000000
	.align		4
        /*001c*/ 	.word	0xfffffffd
	.align		4
        /*0020*/ 	.word	0x00000000
	.align		4
        /*0024*/ 	.word	0xfffffffc


//--------------------- .nv.constant4             --------------------------
	.section	.nv.constant4,"a",@progbits
	.align	8
	.align		8
.nv.constant4:
        /*0000*/ 	.dword	__assertfail
	.align		8
        /*0008*/ 	.dword	__unnamed_1
	.align		8
        /*0010*/ 	.dword	_ZN39_INTERNAL_8fee347c_4_k_cu_9171f7c2_31284cuda3std3__45__cpo5beginE
	.align		8
        /*0018*/ 	.dword	_ZN39_INTERNAL_8fee347c_4_k_cu_9171f7c2_31284cuda3std3__45__cpo3endE
	.align		8
        /*0020*/ 	.dword	_ZN39_INTERNAL_8fee347c_4_k_cu_9171f7c2_31284cuda3std3__45__cpo6cbeginE
	.align		8
        /*0028*/ 	.dword	_ZN39_INTERNAL_8fee347c_4_k_cu_9171f7c2_31284cuda3std3__45__cpo4cendE
	.align		8
        /*0030*/ 	.dword	_ZN39_INTERNAL_8fee347c_4_k_cu_9171f7c2_31284cuda3std3__441_GLOBAL__N__8fee347c_4_k_cu_9171f7c2_31286ignoreE
	.align		8
        /*0038*/ 	.dword	_ZN39_INTERNAL_8fee347c_4_k_cu_9171f7c2_31284cuda3std3__419piecewise_constructE
	.align		8
        /*0040*/ 	.dword	_ZN39_INTERNAL_8fee347c_4_k_cu_9171f7c2_31284cuda3std3__48in_placeE
	.align		8
        /*0048*/ 	.dword	_ZN39_INTERNAL_8fee347c_4_k_cu_9171f7c2_31284cuda3std6ranges3__45__cpo4swapE
	.align		8
        /*0050*/ 	.dword	_ZN39_INTERNAL_8fee347c_4_k_cu_9171f7c2_31284cuda3std6ranges3__45__cpo9iter_moveE
	.align		8
        /*0058*/ 	.dword	_ZN39_INTERNAL_8fee347c_4_k_cu_9171f7c2_31284cute7productE
	.align		8
        /*0060*/ 	.dword	_ZN39_INTERNAL_8fee347c_4_k_cu_9171f7c2_31284cute1_E
	.align		8
        /*0068*/ 	.dword	$str$23
	.align		8
        /*0070*/ 	.dword	$str$24


//--------------------- .text._ZN7cutlass13device_kernelINS_4fmha6kernel13FmhaKernelTmaINS1_10collective15FmhaMainloopTmaINS_6half_tEfN4cute5tupleIJNS7_1CILi64EEENS9_ILi128EEENS9_ILi32EEEEEENS4_14ResidualFusionEJEEENS4_15FmhaFwdEpilogueIS6_fNS8_IJSA_SC_SB_EEEEEJEEEEEvNT_6ParamsE --------------------------
	.section	.text._ZN7cutlass13device_kernelINS_4fmha6kernel13FmhaKernelTmaINS1_10collective15FmhaMainloopTmaINS_6half_tEfN4cute5tupleIJNS7_1CILi64EEENS9_ILi128EEENS9_ILi32EEEEEENS4_14ResidualFusionEJEEENS4_15FmhaFwdEpilogueIS6_fNS8_IJSA_SC_SB_EEEEEJEEEEEvNT_6ParamsE,"ax",@progbits
	.align	128
.text._ZN7cutlass13device_kernelINS_4fmha6kernel13FmhaKernelTmaINS1_10collective15FmhaMainloopTmaINS_6half_tEfN4cute5tupleIJNS7_1CILi64EEENS9_ILi128EEENS9_ILi32EEEEEENS4_14ResidualFusionEJEEENS4_15FmhaFwdEpilogueIS6_fNS8_IJSA_SC_SB_EEEEEJEEEEEvNT_6ParamsE:
        .type           _ZN7cutlass13device_kernelINS_4fmha6kernel13FmhaKernelTmaINS1_10collective15FmhaMainloopTmaINS_6half_tEfN4cute5tupleIJNS7_1CILi64EEENS9_ILi128EEENS9_ILi32EEEEEENS4_14ResidualFusionEJEEENS4_15FmhaFwdEpilogueIS6_fNS8_IJSA_SC_SB_EEEEEJEEEEEvNT_6ParamsE,@function
        .size           _ZN7cutlass13device_kernelINS_4fmha6kernel13FmhaKernelTmaINS1_10collective15FmhaMainloopTmaINS_6half_tEfN4cute5tupleIJNS7_1CILi64EEENS9_ILi128EEENS9_ILi32EEEEEENS4_14ResidualFusionEJEEENS4_15FmhaFwdEpilogueIS6_fNS8_IJSA_SC_SB_EEEEEJEEEEEvNT_6ParamsE,(.L_x_91 - _ZN7cutlass13device_kernelINS_4fmha6kernel13FmhaKernelTmaINS1_10collective15FmhaMainloopTmaINS_6half_tEfN4cute5tupleIJNS7_1CILi64EEENS9_ILi128EEENS9_ILi32EEEEEENS4_14ResidualFusionEJEEENS4_15FmhaFwdEpilogueIS6_fNS8_IJSA_SC_SB_EEEEEJEEEEEvNT_6ParamsE)
        .other          _ZN7cutlass13device_kernelINS_4fmha6kernel13FmhaKernelTmaINS1_10collective15FmhaMainloopTmaINS_6half_tEfN4cute5tupleIJNS7_1CILi64EEENS9_ILi128EEENS9_ILi32EEEEEENS4_14ResidualFusionEJEEENS4_15FmhaFwdEpilogueIS6_fNS8_IJSA_SC_SB_EEEEEJEEEEEvNT_6ParamsE,@"STO_CUDA_ENTRY STV_DEFAULT"
_ZN7cutlass13device_kernelINS_4fmha6kernel13FmhaKernelTmaINS1_10collective15FmhaMainloopTmaINS_6half_tEfN4cute5tupleIJNS7_1CILi64EEENS9_ILi128EEENS9_ILi32EEEEEENS4_14ResidualFusionEJEEENS4_15FmhaFwdEpilogueIS6_fNS8_IJSA_SC_SB_EEEEEJEEEEEvNT_6ParamsE:
[----:B------:R-:W1:Y:S01]  /*0000*/  LDC R1, c[0x0][0x28] ;  /* 0x00000a00ff017b82 */ /* 0x000e620000000800 */
[----:B------:R-:W2:Y:S01]  /*0010*/  S2R R16, SR_TID.X ;  /* 0x0000000000107919 */ /* 0x000ea20000002100 */
[----:B------:R-:W-:Y:S01]  /*0020*/  ELECT P0, URZ, PT ;  /* 0x00000000003f782f */ /* 0x000fe20003800000 */
[----:B------:R-:W-:Y:S01]  /*0030*/  BSSY B0, `(.L_x_0) ;  /* 0x0000010000007945 */ /* 0x000fe20003800000 */
[----:B--2---:R-:W-:-:S05]  /*0040*/  SHF.R.U32.HI R9, RZ, 0x5, R16 ;  /* 0x00000005ff097819 */ /* 0x004fca0000011610 */
[----:B------:R-:W2:Y:S02]  /*0050*/  SHFL.IDX PT, R0, R9, RZ, 0x1f ;  /* 0x00001fff09007589 */ /* 0x000ea400000e0000 */
[----:B--2---:R-:W-:-:S13]  /*0060*/  ISETP.NE.OR P0, PT, R0, RZ, !P0 ;  /* 0x000000ff0000720c */ /* 0x004fda0004705670 */
[----:B-1----:R-:W-:Y:S05]  /*0070*/  @P0 BRA `(.L_x_1) ;  /* 0x00000000002c0947 */ /* 0x002fea0003800000 */
[----:B------:R-:W-:Y:S02]  /*0080*/  ULDC.64 UR4, c[0x0][0x198] ;  /* 0x0000660000047ab9 */ /* 0x000fe40000000a00 */
[----:B------:R-:W-:Y:S02]  /*0090*/  UIADD3 UR6, UP0, UR4, 0xf0, URZ ;  /* 0x000000f004067890 */ /* 0x000fe4000ff1e03f */
[----:B------:R-:W-:Y:S02]  /*00a0*/  UIADD3 UR8, UP1, UR4, 0x1f0, URZ ;  /* 0x000001f004087890 */ /* 0x000fe4000ff3e03f */
[----:B------:R-:W-:Y:S02]  /*00b0*/  UIADD3 UR4, UP2, UR4, 0x2f0, URZ ;  /* 0x000002f004047890 */ /* 0x000fe4000ff5e03f */
[----:B------:R-:W-:Y:S02]  /*00c0*/  UIADD3.X UR7, URZ, UR5, URZ, UP0, !UPT ;  /* 0x000000053f077290 */ /* 0x000fe400087fe43f */
[----:B------:R-:W-:-:S02]  /*00d0*/  UIADD3.X UR9, URZ, UR5, URZ, UP1, !UPT ;  /* 0x000000053f097290 */ /* 0x000fc40008ffe43f */
[----:B------:R-:W-:-:S05]  /*00e0*/  UIADD3.X UR5, URZ, UR5, URZ, UP2, !UPT ;  /* 0x000000053f057290 */ /* 0x000fca00097fe43f */
[----:B------:R1:W-:Y:S02]  /*00f0*/  UTMACCTL.PF [UR6] ;  /* 0x00000000060079b9 */ /* 0x0003e40008040000 */
[----:B------:R1:W-:Y:S02]  /*0100*/  UTMACCTL.PF [UR8] ;  /* 0x00000000080079b9 */ /* 0x0003e40008040000 */
[----:B------:R1:W-:Y:S02]  /*0110*/  UTMACCTL.PF [UR4] ;  /* 0x00000000040079b9 */ /* 0x0003e40008040000 */
[----:B-1----:R-:W-:Y:S01]  /*0120*/  NOP ;  /* 0x0000000000007918 */ /* 0x002fe20000000000 */
.L_x_1:
[----:B------:R-:W-:Y:S05]  /*0130*/  BSYNC B0 ;  /* 0x0000000000007941 */ /* 0x000fea0003800000 */
.L_x_0:
[----:B------:R-:W1:Y:S02]  /*0140*/  SHFL.IDX PT, R0, R9, RZ, 0x1f ;  /* 0x00001fff09007589 */ /* 0x000e6400000e0000 */
[----:B-1----:R-:W-:-:S13]  /*0150*/  ISETP.NE.AND P0, PT, R0, RZ, PT ;  /* 0x000000ff0000720c */ /* 0x002fda0003f05270 */
[----:B------:R-:W-:Y:S05]  /*0160*/  @P0 BRA `(.L_x_2) ;  /* 0x0000000000400947 */ /* 0x000fea0003800000 */
[----:B------:R-:W1:Y:S01]  /*0170*/  S2UR UR8, SR_CgaCtaId ;  /* 0x00000000000879c3 */ /* 0x000e620000008800 */
[----:B------:R-:W-:Y:S01]  /*0180*/  UMOV UR4, 0x400 ;  /* 0x0000040000047882 */ /* 0x000fe20000000000 */
[----:B------:R-:W-:Y:S01]  /*0190*/  UMOV UR5, 0x1 ;  /* 0x0000000100057882 */ /* 0x000fe20000000000 */
[----:B------:R-:W-:Y:S01]  /*01a0*/  UMOV UR6, 0x80 ;  /* 0x0000008000067882 */ /* 0x000fe20000000000 */
[----:B------:R-:W-:Y:S01]  /*01b0*/  ELECT P0, URZ, PT ;  /* 0x00000000003f782f */ /* 0x000fe20003800000 */
[----:B------:R-:W-:-:S04]  /*01c0*/  UIADD3 UR6, -UR6, 0x100000, URZ ;  /* 0x0010000006067890 */ /* 0x000fc8000fffe13f */
[----:B------:R-:W-:Y:S02]  /*01d0*/  USHF.L.U32 UR7, UR6, 0xb, URZ ;  /* 0x0000000b06077899 */ /* 0x000fe4000800063f */
[----:B------:R-:W-:Y:S02]  /*01e0*/  USHF.L.U32 UR6, UR6, 0x1, URZ ;  /* 0x0000000106067899 */ /* 0x000fe4000800063f */
[----:B-1----:R-:W-:Y:S02]  /*01f0*/  ULEA UR8, UR8, UR4, 0x18 ;  /* 0x0000000408087291 */ /* 0x002fe4000f8ec03f */
[----:B------:R-:W-:-:S04]  /*0200*/  UIADD3 UR4, -UR5, 0x100000, URZ ;  /* 0x0010000005047890 */ /* 0x000fc8000fffe13f */
[----:B------:R-:W-:Y:S02]  /*0210*/  USHF.L.U32 UR5, UR4, 0xb, URZ ;  /* 0x0000000b04057899 */ /* 0x000fe4000800063f */
[----:B------:R-:W-:Y:S01]  /*0220*/  USHF.L.U32 UR4, UR4, 0x1, URZ ;  /* 0x0000000104047899 */ /* 0x000fe2000800063f */
[----:B------:R-:W1:Y:S11]  /*0230*/  FENCE.VIEW.ASYNC.S ;  /* 0x00000000000073c6 */ /* 0x000e760000000000 */
[----:B-1----:R1:W2:Y:S01]  /*0240*/  SYNCS.EXCH.64 URZ, [UR8+0x9040], UR4 ;  /* 0x00904004083f75b2 */ /* 0x0022a20008000100 */
[----:B------:R1:W3:Y:S01]  /*0250*/  SYNCS.EXCH.64 URZ, [UR8+0x9048], UR6 ;  /* 0x00904806083f75b2 */ /* 0x0002e20008000100 */
[----:B------:R-:W-:Y:S01]  /*0260*/  NOP ;  /* 0x0000000000007918 */ /* 0x000fe20000000000 */
.L_x_2:
[----:B------:R-:W4:Y:S01]  /*0270*/  SHFL.IDX PT, R0, R9, RZ, 0x1f ;  /* 0x00001fff09007589 */ /* 0x000f2200000e0000 */
[----:B------:R-:W-:Y:S01]  /*0280*/  NOP ;  /* 0x0000000000007918 */ /* 0x000fe20000000000 */
[----:B----4-:R-:W-:-:S13]  /*0290*/  ISETP.NE.AND P0, PT, R0, RZ, PT ;  /* 0x000000ff0000720c */ /* 0x010fda0003f05270 */
[----:B------:R-:W-:Y:S05]  /*02a0*/  @P0 BRA `(.L_x_3) ;  /* 0x0000000000580947 */ /* 0x000fea0003800000 */
[----:B-1----:R-:W1:Y:S01]  /*02b0*/  S2UR UR5, SR_CgaCtaId ;  /* 0x00000000000579c3 */ /* 0x002e620000008800 */
[----:B------:R-:W-:Y:S01]  /*02c0*/  UMOV UR4, 0x400 ;  /* 0x0000040000047882 */ /* 0x000fe20000000000 */
[----:B------:R-:W-:Y:S01]  /*02d0*/  UMOV UR6, 0x1 ;  /* 0x0000000100067882 */ /* 0x000fe20000000000 */
[----:B------:R-:W-:Y:S01]  /*02e0*/  UMOV UR7, 0x80 ;  /* 0x0000008000077882 */ /* 0x000fe20000000000 */
[----:B------:R-:W-:Y:S01]  /*02f0*/  ELECT P0, URZ, PT ;  /* 0x00000000003f782f */ /* 0x000fe20003800000 */
[----:B-1----:R-:W-:Y:S02]  /*0300*/  ULEA UR8, UR5, UR4, 0x18 ;  /* 0x0000000405087291 */ /* 0x002fe4000f8ec03f */
[----:B------:R-:W-:-:S04]  /*0310*/  UIADD3 UR4, -UR6, 0x100000, URZ ;  /* 0x0010000006047890 */ /* 0x000fc8000fffe13f */
[----:B------:R-:W-:Y:S02]  /*0320*/  USHF.L.U32 UR5, UR4, 0xb, URZ ;  /* 0x0000000b04057899 */ /* 0x000fe4000800063f */
[----:B------:R-:W-:Y:S02]  /*0330*/  USHF.L.U32 UR4, UR4, 0x1, URZ ;  /* 0x0000000104047899 */ /* 0x000fe4000800063f */
[----:B------:R-:W-:-:S04]  /*0340*/  UIADD3 UR6, -UR7, 0x100000, URZ ;  /* 0x0010000007067890 */ /* 0x000fc8000fffe13f */
[----:B------:R-:W-:Y:S02]  /*0350*/  USHF.L.U32 UR7, UR6, 0xb, URZ ;  /* 0x0000000b06077899 */ /* 0x000fe4000800063f */
[----:B------:R-:W-:Y:S01]  /*0360*/  USHF.L.U32 UR6, UR6, 0x1, URZ ;  /* 0x0000000106067899 */ /* 0x000fe2000800063f */
[----:B------:R-:W1:Y:S03]  /*0370*/  FENCE.VIEW.ASYNC.S ;  /* 0x00000000000073c6 */ /* 0x000e660000000000 */
[----:B-1----:R4:W1:Y:S08]  /*0380*/  SYNCS.EXCH.64 URZ, [UR8+0x9000], UR4 ;  /* 0x00900004083f75b2 */ /* 0x0028700008000100 */
[----:B------:R4:W1:Y:S01]  /*0390*/  SYNCS.EXCH.64 URZ, [UR8+0x9020], UR6 ;  /* 0x00902006083f75b2 */ /* 0x0008620008000100 */
[----:B------:R4:W1:Y:S01]  /*03a0*/  SYNCS.EXCH.64 URZ, [UR8+0x9008], UR4 ;  /* 0x00900804083f75b2 */ /* 0x0008620008000100 */
[----:B------:R4:W1:Y:S01]  /*03b0*/  SYNCS.EXCH.64 URZ, [UR8+0x9028], UR6 ;  /* 0x00902806083f75b2 */ /* 0x0008620008000100 */
[----:B------:R4:W1:Y:S01]  /*03c0*/  SYNCS.EXCH.64 URZ, [UR8+0x9010], UR4 ;  /* 0x00901004083f75b2 */ /* 0x0008620008000100 */
[----:B------:R4:W1:Y:S01]  /*03d0*/  SYNCS.EXCH.64 URZ, [UR8+0x9030], UR6 ;  /* 0x00903006083f75b2 */ /* 0x0008620008000100 */
[----:B------:R4:W1:Y:S01]  /*03e0*/  SYNCS.EXCH.64 URZ, [UR8+0x9018], UR4 ;  /* 0x00901804083f75b2 */ /* 0x0008620008000100 */
[----:B------:R4:W1:Y:S02]  /*03f0*/  SYNCS.EXCH.64 URZ, [UR8+0x9038], UR6 ;  /* 0x00903806083f75b2 */ /* 0x0008640008000100 */
[----:B----4-:R-:W-:Y:S01]  /*0400*/  NOP ;  /* 0x0000000000007918 */ /* 0x010fe20000000000 */
.L_x_3:
        /* <DEDUP_REMOVED lines=18> */
[----:B------:R4:W1:Y:S02]  /*0530*/  SYNCS.EXCH.64 URZ, [UR8+0x9058], UR6 ;  /* 0x00905806083f75b2 */ /* 0x0008640008000100 */
[----:B----4-:R-:W-:Y:S01]  /*0540*/  NOP ;  /* 0x0000000000007918 */ /* 0x010fe20000000000 */
.L_x_4:
[----:B------:R-:W4:Y:S01]  /*0550*/  SHFL.IDX PT, R9, R9, RZ, 0x1f ;  /* 0x00001fff09097589 */ /* 0x000f2200000e0000 */
[----:B------:R-:W-:Y:S02]  /*0560*/  ELECT P0, URZ, PT ;  /* 0x00000000003f782f */ /* 0x000fe40003800000 */
[----:B------:R-:W-:Y:S01]  /*0570*/  SHF.R.S32.HI R3, RZ, 0x1f, R16 ;  /* 0x0000001fff037819 */ /* 0x000fe20000011410 */
[----:B------:R-:W-:Y:S01]  /*0580*/  NOP ;  /* 0x0000000000007918 */ /* 0x000fe20000000000 */
[----:B------:R-:W4:Y:S01]  /*0590*/  S2UR UR36, SR_CTAID.Y ;  /* 0x00000000002479c3 */ /* 0x000f220000002600 */
[----:B------:R-:W-:Y:S01]  /*05a0*/  BSSY B0, `(.L_x_5) ;  /* 0x0000025000007945 */ /* 0x000fe20003800000 */
[----:B------:R-:W-:Y:S01]  /*05b0*/  LEA.HI R3, R3, R16, RZ, 0x7 ;  /* 0x0000001003037211 */ /* 0x000fe200078f38ff */
[----:B------:R-:W-:-:S03]  /*05c0*/  IMAD.MOV.U32 R8, RZ, RZ, RZ ;  /* 0x000000ffff087224 */ /* 0x000fc600078e00ff */
[----:B------:R-:W-:Y:S02]  /*05d0*/  LOP3.LUT R3, R3, 0xffffff80, RZ, 0xc0, !PT ;  /* 0xffffff8003037812 */ /* 0x000fe400078ec0ff */
[----:B------:R-:W4:Y:S03]  /*05e0*/  S2UR UR37, SR_CTAID.Z ;  /* 0x00000000002579c3 */ /* 0x000f260000002700 */
[----:B------:R-:W-:-:S05]  /*05f0*/  IMAD.IADD R0, R16, 0x1, -R3 ;  /* 0x0000000110007824 */ /* 0x000fca00078e0a03 */
[----:B-123--:R-:W-:Y:S01]  /*0600*/  BAR.SYNC.DEFER_BLOCKING 0x0 ;  /* 0x0000000000007b1d */ /* 0x00efe20000010000 */
[----:B----4-:R-:W-:-:S13]  /*0610*/  ISETP.EQ.AND P1, PT, R9, RZ, P0 ;  /* 0x000000ff0900720c */ /* 0x010fda0000722270 */
[----:B------:R-:W-:Y:S05]  /*0620*/  @!P1 BRA `(.L_x_6) ;  /* 0x0000000000709947 */ /* 0x000fea0003800000 */
[----:B------:R-:W1:Y:S01]  /*0630*/  S2R R3, SR_CgaCtaId ;  /* 0x0000000000037919 */ /* 0x000e620000008800 */
[----:B------:R-:W-:Y:S02]  /*0640*/  MOV R2, 0x400 ;  /* 0x0000040000027802 */ /* 0x000fe40000000f00 */
[----:B------:R-:W-:Y:S02]  /*0650*/  MOV R4, 0x1 ;  /* 0x0000000100047802 */ /* 0x000fe40000000f00 */
[----:B------:R-:W-:Y:S02]  /*0660*/  ISETP.NE.AND P3, PT, R0, RZ, PT ;  /* 0x000000ff0000720c */ /* 0x000fe40003f65270 */
[----:B-1----:R-:W-:Y:S02]  /*0670*/  LEA R3, R3, R2, 0x18 ;  /* 0x0000000203037211 */ /* 0x002fe400078ec0ff */
[----:B------:R-:W-:-:S04]  /*0680*/  SHF.L.U32 R2, R4, 0x1f, RZ ;  /* 0x0000001f04027819 */ /* 0x000fc800000006ff */
[----:B------:R-:W1:Y:S02]  /*0690*/  SYNCS.PHASECHK.TRANS64.TRYWAIT P2, [R3+URZ+0x9048], R2 ;  /* 0x00904802030075a7 */ /* 0x000e64000804017f */
[----:B-1----:R-:W-:Y:S05]  /*06a0*/  @!P2 BRA `(.L_x_7) ;  /* 0x000000a40084a947 */ /* 0x002fea0003800000 */
.L_x_70:
[----:B------:R-:W-:Y:S05]  /*06b0*/  @P3 BRA `(.L_x_8) ;  /* 0x0000000000143947 */ /* 0x000fea0003800000 */
[----:B------:R-:W-:Y:S01]  /*06c0*/  LOP3.LUT P2, RZ, R16, 0x1f, RZ, 0xc0, !PT ;  /* 0x0000001f10ff7812 */ /* 0x000fe2000784c0ff */
[----:B-1----:R-:W-:-:S04]  /*06d0*/  IMAD.MOV.U32 R2, RZ, RZ, 0x1000 ;  /* 0x00001000ff027424 */ /* 0x002fc800078e00ff */
[----:B------:R2:W-:Y:S08]  /*06e0*/  SYNCS.ARRIVE.TRANS64 RZ, [R3+URZ+0x9040], R2 ;  /* 0x0090400203ff79a7 */ /* 0x0005f0000800003f */
[----:B------:R-:W-:Y:S05]  /*06f0*/  @!P2 BRA `(.L_x_8) ;  /* 0x000000000004a947 */ /* 0x000fea0003800000 */
[----:B------:R-:W-:Y:S01]  /*0700*/  BPT.TRAP 0x1 ;  /* 0x000000040000795c */ /* 0x000fe20000300000 */
.L_x_8:
[----:B------:R-:W3:Y:S01]  /*0710*/  S2UR UR11, SR_CTAID.X ;  /* 0x00000000000b79c3 */ /* 0x000ee20000002500 */
[----:B------:R-:W-:Y:S01]  /*0720*/  R2UR UR8, R3 ;  /* 0x00000000030872ca */ /* 0x000fe200000e0000 */
[----:B------:R-:W-:Y:S01]  /*0730*/  ULDC.64 UR4, c[0x0][0x198] ;  /* 0x0000660000047ab9 */ /* 0x000fe20000000a00 */
[----:B------:R-:W-:Y:S01]  /*0740*/  UMOV UR6, 0x0 ;  /* 0x0000000000067882 */ /* 0x000fe20000000000 */
[----:B------:R-:W-:Y:S01]  /*0750*/  UIADD3 UR4, UP0, UR4, 0xf0, URZ ;  /* 0x000000f004047890 */ /* 0x000fe2000ff1e03f */
[----:B------:R-:W-:Y:S01]  /*0760*/  UMOV UR7, 0x10000000 ;  /* 0x1000000000077882 */ /* 0x000fe20000000000 */
[----:B------:R-:W-:Y:S02]  /*0770*/  UMOV UR10, URZ ;  /* 0x0000003f000a7c82 */ /* 0x000fe40008000000 */
[----:B------:R-:W-:Y:S01]  /*0780*/  UIADD3.X UR5, URZ, UR5, URZ, UP0, !UPT ;  /* 0x000000053f057290 */ /* 0x000fe200087fe43f */
[----:B------:R-:W-:Y:S01]  /*0790*/  UMOV UR12, UR36 ;  /* 0x00000024000c7c82 */ /* 0x000fe20008000000 */
[----:B------:R-:W-:-:S04]  /*07a0*/  UMOV UR13, UR37 ;  /* 0x00000025000d7c82 */ /* 0x000fc80008000000 */
[----:B------:R-:W-:Y:S02]  /*07b0*/  UIADD3 UR9, UR8, 0x9040, URZ ;  /* 0x0000904008097890 */ /* 0x000fe4000fffe03f */
[----:B---3--:R-:W-:-:S09]  /*07c0*/  USHF.L.U32 UR11, UR11, 0x6, URZ ;  /* 0x000000060b0b7899 */ /* 0x008fd2000800063f */
[----:B------:R3:W-:Y:S02]  /*07d0*/  UTMALDG.4D [UR8], [UR4], desc[UR6] ;  /* 0x00000608040075b4 */ /* 0x0007e40008019000 */
[----:B---3--:R-:W-:Y:S01]  /*07e0*/  NOP ;  /* 0x0000000000007918 */ /* 0x008fe20000000000 */
.L_x_6:
[----:B------:R-:W-:Y:S05]  /*07f0*/  BSYNC B0 ;  /* 0x0000000000007941 */ /* 0x000fea0003800000 */
.L_x_5:
[----:B------:R-:W3:Y:S01]  /*0800*/  LDC R13, c[0x0][0x28c] ;  /* 0x0000a300ff0d7b82 */ /* 0x000ee20000000800 */
[----:B------:R-:W-:Y:S01]  /*0810*/  BSSY B0, `(.L_x_9) ;  /* 0x0000091000007945 */ /* 0x000fe20003800000 */
[----:B------:R-:W-:Y:S01]  /*0820*/  MOV R6, 0x1 ;  /* 0x0000000100067802 */ /* 0x000fe20000000f00 */
[----:B------:R-:W-:Y:S02]  /*0830*/  IMAD.MOV.U32 R4, RZ, RZ, 0x1 ;  /* 0x00000001ff047424 */ /* 0x000fe400078e00ff */
[----:B------:R-:W-:Y:S02]  /*0840*/  IMAD.MOV.U32 R5, RZ, RZ, RZ ;  /* 0x000000ffff057224 */ /* 0x000fe400078e00ff */
[----:B---3--:R-:W-:-:S05]  /*0850*/  VIADD R18, R13, 0x7f ;  /* 0x0000007f0d127836 */ /* 0x008fca0000000000 */
[----:B-12---:R-:W-:-:S04]  /*0860*/  SHF.R.S32.HI R3, RZ, 0x1f, R18 ;  /* 0x0000001fff037819 */ /* 0x006fc80000011412 */
[----:B------:R-:W-:-:S04]  /*0870*/  LEA.HI R18, R3, R18, RZ, 0x7 ;  /* 0x0000001203127211 */ /* 0x000fc800078f38ff */
[----:B------:R-:W-:-:S04]  /*0880*/  SHF.R.S32.HI R7, RZ, 0x7, R18 ;  /* 0x00000007ff077819 */ /* 0x000fc80000011412 */
[----:B------:R-:W-:Y:S01]  /*0890*/  SHF.L.U32 R7, R7, 0x1, RZ ;  /* 0x0000000107077819 */ /* 0x000fe200000006ff */
[----:B------:R-:W-:Y:S06]  /*08a0*/  @!P1 BRA `(.L_x_10) ;  /* 0x00000008001c9947 */ /* 0x000fec0003800000 */
[----:B------:R-:W-:Y:S01]  /*08b0*/  ISETP.GE.AND P1, PT, R13, 0x1, PT ;  /* 0x000000010d00780c */ /* 0x000fe20003f26270 */
[----:B------:R-:W-:Y:S01]  /*08c0*/  IMAD.MOV.U32 R8, RZ, RZ, RZ ;  /* 0x000000ffff087224 */ /* 0x000fe200078e00ff */
[----:B------:R-:W-:Y:S01]  /*08d0*/  LOP3.LUT R12, R16, 0x1f, RZ, 0xc0, !PT ;  /* 0x0000001f100c7812 */ /* 0x000fe200078ec0ff */
[----:B------:R-:W-:-:S10]  /*08e0*/  IMAD.MOV.U32 R5, RZ, RZ, RZ ;  /* 0x000000ffff057224 */ /* 0x000fd400078e00ff */
        /* <DEDUP_REMOVED lines=9> */
.L_x_71:
[----:B------:R-:W-:Y:S01]  /*0980*/  IMAD.MOV.U32 R5, RZ, RZ, 0x1 ;  /* 0x00000001ff057424 */ /* 0x000fe200078e00ff */
[----:B------:R-:W-:Y:S06]  /*0990*/  @P2 BRA `(.L_x_13) ;  /* 0x0000000000142947 */ /* 0x000fec0003800000 */
[----:B------:R-:W-:Y:S01]  /*09a0*/  ISETP.NE.AND P1, PT, R12, RZ, PT ;  /* 0x000000ff0c00720c */ /* 0x000fe20003f25270 */
[----:B-1----:R-:W-:-:S04]  /*09b0*/  IMAD.MOV.U32 R2, RZ, RZ, 0x2000 ;  /* 0x00002000ff027424 */ /* 0x002fc800078e00ff */
[----:B------:R2:W-:Y:S08]  /*09c0*/  SYNCS.ARRIVE.TRANS64 RZ, [R3+URZ+0x9000], R2 ;  /* 0x0090000203ff79a7 */ /* 0x0005f0000800003f */
[----:B------:R-:W-:Y:S05]  /*09d0*/  @!P1 BRA `(.L_x_13) ;  /* 0x0000000000049947 */ /* 0x000fea0003800000 */
[----:B------:R-:W-:Y:S01]  /*09e0*/  BPT.TRAP 0x1 ;  /* 0x000000040000795c */ /* 0x000fe20000300000 */
.L_x_13:
[----:B------:R-:W3:Y:S01]  /*09f0*/  S2R R11, SR_CgaCtaId ;  /* 0x00000000000b7919 */ /* 0x000ee20000008800 */
[----:B------:R-:W-:Y:S01]  /*0a00*/  R2UR UR33, R3 ;  /* 0x00000000032172ca */ /* 0x000fe200000e0000 */
[----:B------:R-:W-:Y:S01]  /*0a10*/  ULDC.64 UR4, c[0x0][0x198] ;  /* 0x0000660000047ab9 */ /* 0x000fe20000000a00 */
[----:B-12---:R-:W-:Y:S01]  /*0a20*/  MOV R2, 0x400 ;  /* 0x0000040000027802 */ /* 0x006fe20000000f00 */
[----:B------:R-:W-:Y:S01]  /*0a30*/  UIADD3 UR4, UP0, UR4, 0x1f0, URZ ;  /* 0x000001f004047890 */ /* 0x000fe2000ff1e03f */
[----:B------:R-:W-:Y:S01]  /*0a40*/  MOV R3, 0x1 ;  /* 0x0000000100037802 */ /* 0x000fe20000000f00 */
[----:B------:R-:W-:Y:S01]  /*0a50*/  UMOV UR6, 0x0 ;  /* 0x0000000000067882 */ /* 0x000fe20000000000 */
[----:B------:R-:W-:Y:S01]  /*0a60*/  UMOV UR7, 0x10000000 ;  /* 0x1000000000077882 */ /* 0x000fe20000000000 */
[----:B------:R-:W-:Y:S01]  /*0a70*/  UIADD3.X UR5, URZ, UR5, URZ, UP0, !UPT ;  /* 0x000000053f057290 */ /* 0x000fe200087fe43f */
[----:B------:R-:W-:Y:S01]  /*0a80*/  SHF.L.U32 R3, R3, 0x1f, RZ ;  /* 0x0000001f03037819 */ /* 0x000fe200000006ff */
[----:B------:R-:W-:Y:S01]  /*0a90*/  UMOV UR34, URZ ;  /* 0x0000003f00227c82 */ /* 0x000fe20008000000 */
[----:B------:R-:W-:Y:S01]  /*0aa0*/  UMOV UR35, URZ ;  /* 0x0000003f00237c82 */ /* 0x000fe20008000000 */
[----:B------:R-:W-:-:S02]  /*0ab0*/  ISETP.NE.AND P2, PT, R0, RZ, PT ;  /* 0x000000ff0000720c */ /* 0x000fc40003f45270 */
[----:B------:R-:W-:Y:S02]  /*0ac0*/  UIADD3 UR32, UR33, 0x1000, URZ ;  /* 0x0000100021207890 */ /* 0x000fe4000fffe03f */
[----:B------:R-:W-:-:S09]  /*0ad0*/  UIADD3 UR33, UR33, 0x9000, URZ ;  /* 0x0000900021217890 */ /* 0x000fd2000fffe03f */
[----:B------:R1:W-:Y:S01]  /*0ae0*/  UTMALDG.4D [UR32], [UR4], desc[UR6] ;  /* 0x00000620040075b4 */ /* 0x0003e20008019000 */
[----:B---3--:R-:W-:-:S05]  /*0af0*/  LEA R4, R11, R2, 0x18 ;  /* 0x000000020b047211 */ /* 0x008fca00078ec0ff */
[----:B------:R-:W-:-:S04]  /*0b00*/  IMAD R2, R5, 0x8, R4 ;  /* 0x0000000805027824 */ /* 0x000fc800078e0204 */
[----:B------:R-:W2:Y:S02]  /*0b10*/  SYNCS.PHASECHK.TRANS64.TRYWAIT P1, [R2+URZ+0x9020], R3 ;  /* 0x00902003020075a7 */ /* 0x000ea4000802017f */
[----:B-12---:R-:W-:Y:S05]  /*0b20*/  @!P1 BRA `(.L_x_14) ;  /* 0x000000a0008c9947 */ /* 0x006fea0003800000 */
.L_x_72:
[----:B------:R-:W-:Y:S01]  /*0b30*/  IMAD.MOV.U32 R8, RZ, RZ, 0x1 ;  /* 0x00000001ff087424 */ /* 0x000fe200078e00ff */
[----:B------:R-:W-:Y:S06]  /*0b40*/  @P2 BRA `(.L_x_15) ;  /* 0x0000000000142947 */ /* 0x000fec0003800000 */
[----:B------:R-:W-:Y:S02]  /*0b50*/  ISETP.NE.AND P1, PT, R12, RZ, PT ;  /* 0x000000ff0c00720c */ /* 0x000fe40003f25270 */
[----:B-1----:R-:W-:-:S04]  /*0b60*/  MOV R3, 0x2000 ;  /* 0x0000200000037802 */ /* 0x002fc80000000f00 */
[----:B------:R2:W-:Y:S07]  /*0b70*/  SYNCS.ARRIVE.TRANS64 RZ, [R2+URZ+0x9000], R3 ;  /* 0x0090000302ff79a7 */ /* 0x0005ee000800003f */
[----:B------:R-:W-:Y:S05]  /*0b80*/  @!P1 BRA `(.L_x_15) ;  /* 0x0000000000049947 */ /* 0x000fea0003800000 */
[----:B------:R-:W-:Y:S01]  /*0b90*/  BPT.TRAP 0x1 ;  /* 0x000000040000795c */ /* 0x000fe20000300000 */
.L_x_15:
[C---:B------:R-:W-:Y:S01]  /*0ba0*/  IMAD R4, R5.reuse, 0x2000, R4 ;  /* 0x0000200005047824 */ /* 0x040fe200078e0204 */
[----:B------:R-:W-:Y:S01]  /*0bb0*/  R2UR UR33, R2 ;  /* 0x00000000022172ca */ /* 0x000fe200000e0000 */
[----:B------:R-:W-:Y:S01]  /*0bc0*/  ULDC.64 UR4, c[0x0][0x198] ;  /* 0x0000660000047ab9 */ /* 0x000fe20000000a00 */
[----:B------:R-:W-:Y:S01]  /*0bd0*/  UMOV UR6, 0x0 ;  /* 0x0000000000067882 */ /* 0x000fe20000000000 */
[----:B------:R-:W-:Y:S01]  /*0be0*/  UIADD3 UR4, UP0, UR4, 0x2f0, URZ ;  /* 0x000002f004047890 */ /* 0x000fe2000ff1e03f */
[----:B------:R-:W-:Y:S01]  /*0bf0*/  R2UR UR32, R4 ;  /* 0x00000000042072ca */ /* 0x000fe200000e0000 */
[----:B------:R-:W-:Y:S01]  /*0c00*/  UMOV UR7, 0x10000000 ;  /* 0x1000000000077882 */ /* 0x000fe20000000000 */
[----:B------:R-:W-:Y:S01]  /*0c10*/  UMOV UR34, URZ ;  /* 0x0000003f00227c82 */ /* 0x000fe20008000000 */
[----:B------:R-:W-:Y:S01]  /*0c20*/  UIADD3.X UR5, URZ, UR5, URZ, UP0, !UPT ;  /* 0x000000053f057290 */ /* 0x000fe200087fe43f */
[----:B------:R-:W-:Y:S01]  /*0c30*/  VIADD R5, R5, 0x1 ;  /* 0x0000000105057836 */ /* 0x000fe20000000000 */
[----:B------:R-:W-:-:S04]  /*0c40*/  UMOV UR35, URZ ;  /* 0x0000003f00237c82 */ /* 0x000fc80008000000 */
[----:B------:R-:W-:-:S04]  /*0c50*/  UIADD3 UR33, UR33, 0x9000, URZ ;  /* 0x0000900021217890 */ /* 0x000fc8000fffe03f */
[----:B------:R-:W-:-:S09]  /*0c60*/  UIADD3 UR32, UR32, 0x1000, URZ ;  /* 0x0000100020207890 */ /* 0x000fd2000fffe03f */
[----:B------:R3:W-:Y:S02]  /*0c70*/  UTMALDG.4D [UR32], [UR4], desc[UR6] ;  /* 0x00000620040075b4 */ /* 0x0007e40008019000 */
[----:B---3--:R-:W-:Y:S01]  /*0c80*/  NOP ;  /* 0x0000000000007918 */ /* 0x008fe20000000000 */
.L_x_11:
[----:B------:R-:W-:Y:S02]  /*0c90*/  ISETP.GE.AND P1, PT, R13, 0x81, PT ;  /* 0x000000810d00780c */ /* 0x000fe40003f26270 */
[----:B------:R-:W-:-:S11]  /*0ca0*/  MOV R4, 0x1 ;  /* 0x0000000100047802 */ /* 0x000fd60000000f00 */
[----:B------:R-:W-:Y:S05]  /*0cb0*/  @!P1 BRA `(.L_x_16) ;  /* 0x0000000400149947 */ /* 0x000fea0003800000 */
[----:B-12---:R-:W1:Y:S01]  /*0cc0*/  S2R R3, SR_CgaCtaId ;  /* 0x0000000000037919 */ /* 0x006e620000008800 */
[----:B------:R-:W-:Y:S01]  /*0cd0*/  MOV R2, 0x400 ;  /* 0x0000040000027802 */ /* 0x000fe20000000f00 */
[----:B------:R-:W-:Y:S01]  /*0ce0*/  IMAD.MOV.U32 R4, RZ, RZ, 0x1 ;  /* 0x00000001ff047424 */ /* 0x000fe200078e00ff */
[----:B------:R-:W-:-:S04]  /*0cf0*/  ISETP.NE.AND P2, PT, R0, RZ, PT ;  /* 0x000000ff0000720c */ /* 0x000fc80003f45270 */
[----:B------:R-:W-:Y:S02]  /*0d00*/  SHF.L.U32 R4, R4, 0x1f, RZ ;  /* 0x0000001f04047819 */ /* 0x000fe400000006ff */
[----:B-1----:R-:W-:-:S05]  /*0d10*/  LEA R2, R3, R2, 0x18 ;  /* 0x0000000203027211 */ /* 0x002fca00078ec0ff */
[----:B------:R-:W-:-:S04]  /*0d20*/  IMAD R3, R5, 0x8, R2 ;  /* 0x0000000805037824 */ /* 0x000fc800078e0202 */
[----:B------:R-:W1:Y:S02]  /*0d30*/  SYNCS.PHASECHK.TRANS64.TRYWAIT P1, [R3+URZ+0x9020], R4 ;  /* 0x00902004030075a7 */ /* 0x000e64000802017f */
[----:B-1----:R-:W-:Y:S05]  /*0d40*/  @!P1 BRA `(.L_x_17) ;  /* 0x000000a000189947 */ /* 0x002fea0003800000 */
.L_x_73:
[----:B------:R-:W-:Y:S05]  /*0d50*/  @P2 BRA `(.L_x_18) ;  /* 0x0000000000142947 */ /* 0x000fea0003800000 */
[----:B------:R-:W-:Y:S02]  /*0d60*/  ISETP.NE.AND P1, PT, R12, RZ, PT ;  /* 0x000000ff0c00720c */ /* 0x000fe40003f25270 */
[----:B-1----:R-:W-:-:S04]  /*0d70*/  MOV R4, 0x2000 ;  /* 0x0000200000047802 */ /* 0x002fc80000000f00 */
[----:B------:R2:W-:Y:S07]  /*0d80*/  SYNCS.ARRIVE.TRANS64 RZ, [R3+URZ+0x9000], R4 ;  /* 0x0090000403ff79a7 */ /* 0x0005ee000800003f */
[----:B------:R-:W-:Y:S05]  /*0d90*/  @!P1 BRA `(.L_x_18) ;  /* 0x0000000000049947 */ /* 0x000fea0003800000 */
[----:B------:R-:W-:Y:S01]  /*0da0*/  BPT.TRAP 0x1 ;  /* 0x000000040000795c */ /* 0x000fe20000300000 */
.L_x_18:
[----:B------:R-:W3:Y:S01]  /*0db0*/  S2R R11, SR_CgaCtaId ;  /* 0x00000000000b7919 */ /* 0x000ee20000008800 */
[C---:B------:R-:W-:Y:S01]  /*0dc0*/  IMAD R2, R5.reuse, 0x2000, R2 ;  /* 0x0000200005027824 */ /* 0x040fe200078e0202 */
[----:B------:R-:W-:Y:S01]  /*0dd0*/  R2UR UR35, R8 ;  /* 0x00000000082372ca */ /* 0x000fe200000e0000 */
[----:B------:R-:W-:Y:S01]  /*0de0*/  VIADD R5, R5, 0x1 ;  /* 0x0000000105057836 */ /* 0x000fe20000000000 */
[----:B------:R-:W-:Y:S01]  /*0df0*/  R2UR UR33, R3 ;  /* 0x00000000032172ca */ /* 0x000fe200000e0000 */
[----:B------:R-:W-:Y:S01]  /*0e00*/  ULDC.64 UR4, c[0x0][0x198] ;  /* 0x0000660000047ab9 */ /* 0x000fe20000000a00 */
[----:B------:R-:W-:Y:S01]  /*0e10*/  R2UR UR32, R2 ;  /* 0x00000000022072ca */ /* 0x000fe200000e0000 */
[----:B------:R-:W-:Y:S01]  /*0e20*/  UIADD3 UR4, UP0, UR4, 0x1f0, URZ ;  /* 0x000001f004047890 */ /* 0x000fe2000ff1e03f */
[----:B------:R-:W-:Y:S01]  /*0e30*/  MOV R2, 0x400 ;  /* 0x0000040000027802 */ /* 0x000fe20000000f00 */
[----:B------:R-:W-:Y:S01]  /*0e40*/  UMOV UR6, 0x0 ;  /* 0x0000000000067882 */ /* 0x000fe20000000000 */
[C---:B------:R-:W-:Y:S01]  /*0e50*/  ISETP.NE.AND P2, PT, R5.reuse, 0x4, PT ;  /* 0x000000040500780c */ /* 0x040fe20003f45270 */
[----:B------:R-:W-:Y:S01]  /*0e60*/  UIADD3.X UR5, URZ, UR5, URZ, UP0, !UPT ;  /* 0x000000053f057290 */ /* 0x000fe200087fe43f */
[C---:B------:R-:W-:Y:S01]  /*0e70*/  ISETP.NE.AND P1, PT, R5.reuse, 0x4, PT ;  /* 0x000000040500780c */ /* 0x040fe20003f25270 */
[----:B------:R-:W-:Y:S01]  /*0e80*/  UMOV UR7, 0x10000000 ;  /* 0x1000000000077882 */ /* 0x000fe20000000000 */
[----:B------:R-:W-:Y:S01]  /*0e90*/  SEL R5, R5, RZ, P2 ;  /* 0x000000ff05057207 */ /* 0x000fe20001000000 */
[----:B------:R-:W-:Y:S01]  /*0ea0*/  USHF.L.U32 UR35, UR35, 0x7, URZ ;  /* 0x0000000723237899 */ /* 0x000fe2000800063f */
[----:B-12---:R-:W-:Y:S01]  /*0eb0*/  SEL R4, RZ, 0x1, !P1 ;  /* 0x00000001ff047807 */ /* 0x006fe20004800000 */
[----:B------:R-:W-:Y:S01]  /*0ec0*/  UIADD3 UR33, UR33, 0x9000, URZ ;  /* 0x0000900021217890 */ /* 0x000fe2000fffe03f */
[----:B------:R-:W-:Y:S01]  /*0ed0*/  ISETP.NE.AND P2, PT, R0, RZ, PT ;  /* 0x000000ff0000720c */ /* 0x000fe20003f45270 */
[----:B------:R-:W-:Y:S01]  /*0ee0*/  UIADD3 UR32, UR32, 0x1000, URZ ;  /* 0x0000100020207890 */ /* 0x000fe2000fffe03f */
[----:B------:R-:W-:-:S08]  /*0ef0*/  UMOV UR34, URZ ;  /* 0x0000003f00227c82 */ /* 0x000fd00008000000 */
[----:B------:R1:W-:Y:S01]  /*0f00*/  UTMALDG.4D [UR32], [UR4], desc[UR6] ;  /* 0x00000620040075b4 */ /* 0x0003e20008019000 */
[----:B---3--:R-:W-:Y:S02]  /*0f10*/  LEA R10, R11, R2, 0x18 ;  /* 0x000000020b0a7211 */ /* 0x008fe400078ec0ff */
[----:B------:R-:W-:Y:S02]  /*0f20*/  SHF.L.U32 R2, R4, 0x1f, RZ ;  /* 0x0000001f04027819 */ /* 0x000fe400000006ff */
[----:B------:R-:W-:-:S04]  /*0f30*/  LEA R3, R5, R10, 0x3 ;  /* 0x0000000a05037211 */ /* 0x000fc800078e18ff */
[----:B------:R-:W2:Y:S02]  /*0f40*/  SYNCS.PHASECHK.TRANS64.TRYWAIT P1, [R3+URZ+0x9020], R2 ;  /* 0x00902002030075a7 */ /* 0x000ea4000802017f */
[----:B-12---:R-:W-:Y:S05]  /*0f50*/  @!P1 BRA `(.L_x_19) ;  /* 0x0000009c00a89947 */ /* 0x006fea0003800000 */
.L_x_74:
[----:B------:R-:W-:Y:S05]  /*0f60*/  @P2 BRA `(.L_x_20) ;  /* 0x0000000000142947 */ /* 0x000fea0003800000 */
[----:B------:R-:W-:Y:S01]  /*0f70*/  ISETP.NE.AND P1, PT, R12, RZ, PT ;  /* 0x000000ff0c00720c */ /* 0x000fe20003f25270 */
[----:B-1----:R-:W-:-:S04]  /*0f80*/  IMAD.MOV.U32 R2, RZ, RZ, 0x2000 ;  /* 0x00002000ff027424 */ /* 0x002fc800078e00ff */
[----:B------:R2:W-:Y:S08]  /*0f90*/  SYNCS.ARRIVE.TRANS64 RZ, [R3+URZ+0x9000], R2 ;  /* 0x0090000203ff79a7 */ /* 0x0005f0000800003f */
[----:B------:R-:W-:Y:S05]  /*0fa0*/  @!P1 BRA `(.L_x_20) ;  /* 0x0000000000049947 */ /* 0x000fea0003800000 */
[----:B------:R-:W-:Y:S01]  /*0fb0*/  BPT.TRAP 0x1 ;  /* 0x000000040000795c */ /* 0x000fe20000300000 */
.L_x_20:
[----:B------:R-:W-:Y:S01]  /*0fc0*/  IMAD R10, R5, 0x2000, R10 ;  /* 0x00002000050a7824 */ /* 0x000fe200078e020a */
[----:B------:R-:W-:Y:S01]  /*0fd0*/  R2UR UR35, R8 ;  /* 0x00000000082372ca */ /* 0x000fe200000e0000 */
[----:B------:R-:W-:Y:S01]  /*0fe0*/  ULDC.64 UR4, c[0x0][0x198] ;  /* 0x0000660000047ab9 */ /* 0x000fe20000000a00 */
[----:B------:R-:W-:Y:S01]  /*0ff0*/  R2UR UR33, R3 ;  /* 0x00000000032172ca */ /* 0x000fe200000e0000 */
[----:B------:R-:W-:Y:S01]  /*1000*/  UIADD3 UR4, UP0, UR4, 0x2f0, URZ ;  /* 0x000002f004047890 */ /* 0x000fe2000ff1e03f */
[----:B------:R-:W-:Y:S01]  /*1010*/  R2UR UR32, R10 ;  /* 0x000000000a2072ca */ /* 0x000fe200000e0000 */
[----:B------:R-:W-:Y:S01]  /*1020*/  UMOV UR6, 0x0 ;  /* 0x0000000000067882 */ /* 0x000fe20000000000 */
[----:B------:R-:W-:Y:S01]  /*1030*/  UMOV UR7, 0x10000000 ;  /* 0x1000000000077882 */ /* 0x000fe20000000000 */
[----:B------:R-:W-:Y:S01]  /*1040*/  UIADD3.X UR5, URZ, UR5, URZ, UP0, !UPT ;  /* 0x000000053f057290 */ /* 0x000fe200087fe43f */
[----:B------:R-:W-:Y:S01]  /*1050*/  IADD3 R5, R5, 0x1, RZ ;  /* 0x0000000105057810 */ /* 0x000fe20007ffe0ff */
[----:B------:R-:W-:Y:S01]  /*1060*/  UMOV UR34, URZ ;  /* 0x0000003f00227c82 */ /* 0x000fe20008000000 */
[----:B------:R-:W-:-:S02]  /*1070*/  VIADD R8, R8, 0x1 ;  /* 0x0000000108087836 */ /* 0x000fc40000000000 */
[C---:B------:R-:W-:Y:S01]  /*1080*/  ISETP.NE.AND P1, PT, R5.reuse, 0x4, PT ;  /* 0x000000040500780c */ /* 0x040fe20003f25270 */
[----:B------:R-:W-:Y:S02]  /*1090*/  USHF.L.U32 UR35, UR35, 0x7, URZ ;  /* 0x0000000723237899 */ /* 0x000fe4000800063f */
[----:B------:R-:W-:Y:S01]  /*10a0*/  UIADD3 UR33, UR33, 0x9000, URZ ;  /* 0x0000900021217890 */ /* 0x000fe2000fffe03f */
[----:B-12---:R-:W-:Y:S01]  /*10b0*/  SEL R3, RZ, 0x1, P1 ;  /* 0x00000001ff037807 */ /* 0x006fe20000800000 */
[----:B------:R-:W-:Y:S01]  /*10c0*/  UIADD3 UR32, UR32, 0x1000, URZ ;  /* 0x0000100020207890 */ /* 0x000fe2000fffe03f */
[----:B------:R-:W-:Y:S02]  /*10d0*/  SEL R5, R5, RZ, P1 ;  /* 0x000000ff05057207 */ /* 0x000fe40000800000 */
[----:B------:R-:W-:-:S06]  /*10e0*/  LOP3.LUT R4, R4, R3, RZ, 0x3c, !PT ;  /* 0x0000000304047212 */ /* 0x000fcc00078e3cff */
[----:B------:R3:W-:Y:S02]  /*10f0*/  UTMALDG.4D [UR32], [UR4], desc[UR6] ;  /* 0x00000620040075b4 */ /* 0x0007e40008019000 */
[----:B---3--:R-:W-:Y:S01]  /*1100*/  NOP ;  /* 0x0000000000007918 */ /* 0x008fe20000000000 */
.L_x_16:
[----:B------:R-:W-:-:S07]  /*1110*/  VIADD R7, R7, 0xfffffffc ;  /* 0xfffffffc07077836 */ /* 0x000fce0000000000 */
.L_x_10:
[----:B------:R-:W-:Y:S05]  /*1120*/  BSYNC B0 ;  /* 0x0000000000007941 */ /* 0x000fea0003800000 */
.L_x_9:
[----:B-12---:R-:W1:Y:S01]  /*1130*/  S2R R3, SR_CgaCtaId ;  /* 0x0000000000037919 */ /* 0x006e620000008800 */
[----:B------:R-:W-:Y:S02]  /*1140*/  MOV R2, 0x400 ;  /* 0x0000040000027802 */ /* 0x000fe40000000f00 */
[----:B------:R-:W-:Y:S02]  /*1150*/  SHF.L.U32 R11, RZ, 0x1f, RZ ;  /* 0x0000001fff0b7819 */ /* 0x000fe400000006ff */
[----:B-1----:R-:W-:-:S04]  /*1160*/  LEA R2, R3, R2, 0x18 ;  /* 0x0000000203027211 */ /* 0x002fc800078ec0ff */
[----:B------:R-:W1:Y:S02]  /*1170*/  SYNCS.PHASECHK.TRANS64.TRYWAIT P1, [R2+URZ+0x9040], R11 ;  /* 0x0090400b020075a7 */ /* 0x000e64000802017f */
[----:B-1----:R-:W-:Y:S05]  /*1180*/  @!P1 BRA `(.L_x_21) ;  /* 0x0000009c00309947 */ /* 0x002fea0003800000 */
.L_x_75:
[----:B------:R-:W2:Y:S01]  /*1190*/  SYNCS.PHASECHK.TRANS64.TRYWAIT P1, [R2+URZ+0x9000], R11 ;  /* 0x0090000b020075a7 */ /* 0x000ea2000802017f */
[----:B------:R-:W-:-:S04]  /*11a0*/  SHF.R.S32.HI R3, RZ, 0x1f, R0 ;  /* 0x0000001fff037819 */ /* 0x000fc80000011400 */
[----:B------:R-:W-:-:S04]  /*11b0*/  LEA.HI R3, R3, R0, RZ, 0x2 ;  /* 0x0000000003037211 */ /* 0x000fc800078f10ff */
[----:B------:R-:W-:-:S04]  /*11c0*/  LOP3.LUT R3, R3, 0x7ffffffc, RZ, 0xc0, !PT ;  /* 0x7ffffffc03037812 */ /* 0x000fc800078ec0ff */
[----:B------:R-:W-:Y:S01]  /*11d0*/  IADD3 R10, -R3, R0, RZ ;  /* 0x00000000030a7210 */ /* 0x000fe20007ffe1ff */
[----:B------:R-:W-:-:S04]  /*11e0*/  IMAD.MOV.U32 R3, RZ, RZ, RZ ;  /* 0x000000ffff037224 */ /* 0x000fc800078e00ff */
[----:B------:R-:W-:Y:S01]  /*11f0*/  IMAD.SHL.U32 R10, R10, 0x2, RZ ;  /* 0x000000020a0a7824 */ /* 0x000fe200078e00ff */
[----:B--2---:R-:W-:Y:S06]  /*1200*/  @!P1 BRA `(.L_x_22) ;  /* 0x0000009c00249947 */ /* 0x004fec0003800000 */
.L_x_76:
[----:B------:R-:W-:Y:S05]  /*1210*/  WARPSYNC.ALL ;  /* 0x0000000000007948 */ /* 0x000fea0003800000 */
[C---:B------:R-:W-:Y:S01]  /*1220*/  R2UR UR14, R2.reuse ;  /* 0x00000000020e72ca */ /* 0x040fe200000e0000 */
[----:B------:R-:W-:Y:S01]  /*1230*/  WARPGROUP.ARRIVE ;  /* 0x00000000000079c5 */ /* 0x000fe20000000000 */
[----:B------:R-:W-:Y:S01]  /*1240*/  R2UR UR4, R2 ;  /* 0x00000000020472ca */ /* 0x000fe200000e0000 */
[----:B------:R-:W-:Y:S01]  /*1250*/  UMOV UR5, 0x80000020 ;  /* 0x8000002000057882 */ /* 0x000fe20000000000 */
[----:B------:R-:W-:Y:S01]  /*1260*/  UMOV UR7, 0x80000020 ;  /* 0x8000002000077882 */ /* 0x000fe20000000000 */
[----:B------:R-:W-:Y:S01]  /*1270*/  UMOV UR17, 0x80000020 ;  /* 0x8000002000117882 */ /* 0x000fe20000000000 */
[----:B------:R-:W-:Y:S01]  /*1280*/  UMOV UR19, 0x80000020 ;  /* 0x8000002000137882 */ /* 0x000fe20000000000 */
[C---:B------:R-:W-:Y:S01]  /*1290*/  VIADD R14, R10.reuse, 0x8 ;  /* 0x000000080a0e7836 */ /* 0x040fe20000000000 */
[C---:B------:R-:W-:Y:S01]  /*12a0*/  IADD3 R12, R10.reuse, 0x1, RZ ;  /* 0x000000010a0c7810 */ /* 0x040fe20007ffe0ff */
[C---:B------:R-:W-:Y:S01]  /*12b0*/  VIADD R20, R10.reuse, 0x9 ;  /* 0x000000090a147836 */ /* 0x040fe20000000000 */
[CC--:B------:R-:W-:Y:S01]  /*12c0*/  ISETP.GE.AND P6, PT, R10.reuse, R13.reuse, PT ;  /* 0x0000000d0a00720c */ /* 0x0c0fe20003fc6270 */
[----:B------:R-:W-:Y:S01]  /*12d0*/  VIADD R22, R10, 0x30 ;  /* 0x000000300a167836 */ /* 0x000fe20000000000 */
[-C--:B------:R-:W-:Y:S01]  /*12e0*/  ISETP.GE.AND P2, PT, R14, R13.reuse, PT ;  /* 0x0000000d0e00720c */ /* 0x080fe20003f46270 */
[----:B------:R-:W-:Y:S01]  /*12f0*/  UIADD3 UR14, UR14, 0x1000, URZ ;  /* 0x000010000e0e7890 */ /* 0x000fe2000fffe03f */
[----:B------:R-:W-:Y:S01]  /*1300*/  VIADD R14, R10, 0x11 ;  /* 0x000000110a0e7836 */ /* 0x000fe20000000000 */
[----:B------:R-:W-:Y:S01]  /*1310*/  USHF.R.U32.HI UR4, URZ, 0x4, UR4 ;  /* 0x000000043f047899 */ /* 0x000fe20008011604 */
[-C--:B------:R-:W-:Y:S01]  /*1320*/  ISETP.GE.AND P1, PT, R12, R13.reuse, PT ;  /* 0x0000000d0c00720c */ /* 0x080fe20003f26270 */
[----:B------:R-:W-:Y:S01]  /*1330*/  USHF.R.U32.HI UR14, URZ, 0x4, UR14 ;  /* 0x000000043f0e7899 */ /* 0x000fe2000801160e */
[-C--:B------:R-:W-:Y:S01]  /*1340*/  ISETP.GE.AND P3, PT, R20, R13.reuse, PT ;  /* 0x0000000d1400720c */ /* 0x080fe20003f66270 */
[----:B------:R-:W-:Y:S01]  /*1350*/  ULOP3.LUT UR4, UR4, 0x3fff, URZ, 0xc0, !UPT ;  /* 0x00003fff04047892 */ /* 0x000fe2000f8ec03f */
[C---:B------:R-:W-:Y:S01]  /*1360*/  VIADD R20, R10.reuse, 0x20 ;  /* 0x000000200a147836 */ /* 0x040fe20000000000 */
[----:B------:R-:W-:Y:S01]  /*1370*/  ULOP3.LUT UR14, UR14, 0x3fff, URZ, 0xc0, !UPT ;  /* 0x00003fff0e0e7892 */ /* 0x000fe2000f8ec03f */
[----:B------:R-:W-:Y:S01]  /*1380*/  IADD3 R12, R10, 0x10, RZ ;  /* 0x000000100a0c7810 */ /* 0x000fe20007ffe0ff */
[----:B------:R-:W-:Y:S01]  /*1390*/  ULOP3.LUT UR8, UR4, 0x10000, URZ, 0xfc, !UPT ;  /* 0x0001000004087892 */ /* 0x000fe2000f8efc3f */
[-C--:B------:R-:W-:Y:S01]  /*13a0*/  ISETP.GE.AND P5, PT, R14, R13.reuse, PT ;  /* 0x0000000d0e00720c */ /* 0x080fe20003fa6270 */
[----:B------:R-:W-:Y:S01]  /*13b0*/  ULOP3.LUT UR20, UR14, 0x10000, URZ, 0xfc, !UPT ;  /* 0x000100000e147892 */ /* 0x000fe2000f8efc3f */
[----:B------:R-:W-:Y:S01]  /*13c0*/  ISETP.GE.AND P4, PT, R12, R13, PT ;  /* 0x0000000d0c00720c */ /* 0x000fe20003f86270 */
[----:B------:R-:W-:Y:S01]  /*13d0*/  UIADD3 UR16, UR8, 0x2, URZ ;  /* 0x0000000208107890 */ /* 0x000fe2000fffe03f */
[----:B------:R-:W-:Y:S01]  /*13e0*/  VIADD R12, R10, 0x18 ;  /* 0x000000180a0c7836 */ /* 0x000fe20000000000 */
[----:B------:R-:W-:Y:S01]  /*13f0*/  UIADD3 UR18, UR20, 0x2, URZ ;  /* 0x0000000214127890 */ /* 0x000fe2000fffe03f */
[----:B------:R-:W-:-:S02]  /*1400*/  UMOV UR4, UR8 ;  /* 0x0000000800047c82 */ /* 0x000fc40008000000 */
[----:B------:R-:W-:Y:S02]  /*1410*/  UMOV UR6, UR20 ;  /* 0x0000001400067c82 */ /* 0x000fe40008000000 */
[----:B------:R-:W-:Y:S01]  /*1420*/  HGMMA.64x128x16.F32 R24, gdesc[UR4], RZ, !UPT, gsb0 ;  /* 0x01e00000041879f0 */ /* 0x000fe2000c0008ff */
[----:B------:R-:W-:Y:S02]  /*1430*/  ULDC UR6, c[0x0][0x604] ;  /* 0x0001810000067ab9 */ /* 0x000fe40000000800 */
[----:B------:R-:W-:Y:S02]  /*1440*/  WARPGROUP.DEPBAR.LE gsb0, 0x0 ;  /* 0x00008000000079c5 */ /* 0x000fe40000010000 */
[----:B------:R-:W-:-:S07]  /*1450*/  WARPGROUP.ARRIVE ;  /* 0x00000000000079c5 */ /* 0x000fce0000000000 */
[----:B------:R-:W-:Y:S03]  /*1460*/  HGMMA.64x128x16.F32 R24, gdesc[UR16], R24, gsb0 ;  /* 0x01e00000101879f0 */ /* 0x000fe60008000818 */
[----:B------:R-:W-:Y:S02]  /*1470*/  WARPGROUP.DEPBAR.LE gsb0, 0x0 ;  /* 0x00008000000079c5 */ /* 0x000fe40000010000 */
[----:B------:R-:W-:Y:S01]  /*1480*/  FSEL R14, R24, -INF , !P6 ;  /* 0xff800000180e7808 */ /* 0x000fe20007000000 */
[----:B------:R-:W-:Y:S01]  /*1490*/  VIADD R24, R10, 0x38 ;  /* 0x000000380a187836 */ /* 0x000fe20000000000 */
[----:B------:R-:W-:Y:S02]  /*14a0*/  FSEL R15, R25, -INF , !P1 ;  /* 0xff800000190f7808 */ /* 0x000fe40004800000 */
[----:B------:R-:W-:Y:S02]  /*14b0*/  FSEL R28, R28, -INF , !P2 ;  /* 0xff8000001c1c7808 */ /* 0x000fe40005000000 */
[----:B------:R-:W-:-:S02]  /*14c0*/  FSEL R30, R30, -INF , !P2 ;  /* 0xff8000001e1e7808 */ /* 0x000fc40005000000 */
[----:B------:R-:W-:Y:S02]  /*14d0*/  ISETP.GE.AND P2, PT, R20, R13, PT ;  /* 0x0000000d1400720c */ /* 0x000fe40003f46270 */
[----:B------:R-:W-:Y:S02]  /*14e0*/  IADD3 R20, R10, 0x28, RZ ;  /* 0x000000280a147810 */ /* 0x000fe40007ffe0ff */
[----:B------:R-:W-:Y:S02]  /*14f0*/  FMNMX R17, R14, R15, !PT ;  /* 0x0000000f0e117209 */ /* 0x000fe40007800000 */
[----:B------:R-:W-:Y:S01]  /*1500*/  FSEL R19, R32, -INF , !P4 ;  /* 0xff80000020137808 */ /* 0x000fe20006000000 */
[----:B------:R-:W-:Y:S01]  /*1510*/  VIADD R32, R10, 0x39 ;  /* 0x000000390a207836 */ /* 0x000fe20000000000 */
[----:B------:R-:W-:Y:S02]  /*1520*/  FSEL R34, R34, -INF , !P4 ;  /* 0xff80000022227808 */ /* 0x000fe40006000000 */
[----:B------:R-:W-:-:S02]  /*1530*/  FSEL R26, R26, -INF , !P6 ;  /* 0xff8000001a1a7808 */ /* 0x000fc40007000000 */
[-C--:B------:R-:W-:Y:S02]  /*1540*/  ISETP.GE.AND P4, PT, R20, R13.reuse, PT ;  /* 0x0000000d1400720c */ /* 0x080fe40003f86270 */
[----:B------:R-:W-:Y:S02]  /*1550*/  FSEL R23, R40, -INF , !P2 ;  /* 0xff80000028177808 */ /* 0x000fe40005000000 */
[----:B------:R-:W-:Y:S02]  /*1560*/  ISETP.GE.AND P6, PT, R12, R13, PT ;  /* 0x0000000d0c00720c */ /* 0x000fe40003fc6270 */
[----:B------:R-:W-:Y:S02]  /*1570*/  FSEL R29, R29, -INF , !P3 ;  /* 0xff8000001d1d7808 */ /* 0x000fe40005800000 */
[----:B------:R-:W-:Y:S02]  /*1580*/  FMNMX R40, R28, R17, !PT ;  /* 0x000000111c287209 */ /* 0x000fe40007800000 */
[----:B------:R-:W-:-:S02]  /*1590*/  IADD3 R12, R10, 0x19, RZ ;  /* 0x000000190a0c7810 */ /* 0x000fc40007ffe0ff */
[----:B------:R-:W-:Y:S02]  /*15a0*/  FSEL R25, R46, -INF , !P4 ;  /* 0xff8000002e197808 */ /* 0x000fe40006000000 */
[----:B------:R-:W-:Y:S02]  /*15b0*/  FSEL R27, R27, -INF , !P1 ;  /* 0xff8000001b1b7808 */ /* 0x000fe40004800000 */
[----:B------:R-:W-:Y:S02]  /*15c0*/  FMNMX R46, R29, R40, !PT ;  /* 0x000000281d2e7209 */ /* 0x000fe40007800000 */
[----:B------:R-:W-:Y:S01]  /*15d0*/  ISETP.GE.AND P1, PT, R12, R13, PT ;  /* 0x0000000d0c00720c */ /* 0x000fe20003f26270 */
[----:B------:R-:W-:Y:S01]  /*15e0*/  VIADD R12, R10, 0x21 ;  /* 0x000000210a0c7836 */ /* 0x000fe20000000000 */
[----:B------:R-:W-:Y:S02]  /*15f0*/  FSEL R20, R33, -INF , !P5 ;  /* 0xff80000021147808 */ /* 0x000fe40006800000 */
[----:B------:R-:W-:-:S02]  /*1600*/  FMNMX R17, R19, R46, !PT ;  /* 0x0000002e13117209 */ /* 0x000fc40007800000 */
[----:B------:R-:W-:Y:S02]  /*1610*/  FSEL R31, R31, -INF , !P3 ;  /* 0xff8000001f1f7808 */ /* 0x000fe40005800000 */
[----:B------:R-:W-:Y:S01]  /*1620*/  ISETP.GE.AND P3, PT, R12, R13, PT ;  /* 0x0000000d0c00720c */ /* 0x000fe20003f66270 */
[----:B------:R-:W-:Y:S01]  /*1630*/  VIADD R12, R10, 0x29 ;  /* 0x000000290a0c7836 */ /* 0x000fe20000000000 */
[----:B------:R-:W-:Y:S02]  /*1640*/  FSEL R21, R36, -INF , !P6 ;  /* 0xff80000024157808 */ /* 0x000fe40007000000 */
[----:B------:R-:W-:Y:S02]  /*1650*/  FMNMX R46, R20, R17, !PT ;  /* 0x00000011142e7209 */ /* 0x000fe40007800000 */
[----:B------:R-:W-:Y:S02]  /*1660*/  FSEL R38, R38, -INF , !P6 ;  /* 0xff80000026267808 */ /* 0x000fe40007000000 */
[----:B------:R-:W-:-:S02]  /*1670*/  ISETP.GE.AND P6, PT, R22, R13, PT ;  /* 0x0000000d1600720c */ /* 0x000fc40003fc6270 */
[----:B------:R-:W-:Y:S02]  /*1680*/  FSEL R35, R35, -INF , !P5 ;  /* 0xff80000023237808 */ /* 0x000fe40006800000 */
[----:B------:R-:W-:Y:S02]  /*1690*/  FSEL R22, R37, -INF , !P1 ;  /* 0xff80000025167808 */ /* 0x000fe40004800000 */
[----:B------:R-:W-:Y:S02]  /*16a0*/  FMNMX R17, R21, R46, !PT ;  /* 0x0000002e15117209 */ /* 0x000fe40007800000 */
[----:B------:R-:W-:Y:S02]  /*16b0*/  ISETP.GE.AND P5, PT, R12, R13, PT ;  /* 0x0000000d0c00720c */ /* 0x000fe40003fa6270 */
[----:B------:R-:W-:Y:S02]  /*16c0*/  IADD3 R12, R10, 0x31, RZ ;  /* 0x000000310a0c7810 */ /* 0x000fe40007ffe0ff */
[----:B------:R-:W-:-:S02]  /*16d0*/  FMNMX R46, R22, R17, !PT ;  /* 0x00000011162e7209 */ /* 0x000fc40007800000 */
[----:B------:R-:W-:Y:S02]  /*16e0*/  FSEL R39, R39, -INF , !P1 ;  /* 0xff80000027277808 */ /* 0x000fe40004800000 */
[-C--:B------:R-:W-:Y:S02]  /*16f0*/  ISETP.GE.AND P1, PT, R12, R13.reuse, PT ;  /* 0x0000000d0c00720c */ /* 0x080fe40003f26270 */
[----:B------:R-:W-:Y:S02]  /*1700*/  IADD3 R36, R10, 0x40, RZ ;  /* 0x000000400a247810 */ /* 0x000fe40007ffe0ff */
[----:B------:R-:W-:Y:S02]  /*1710*/  FSEL R12, R42, -INF , !P2 ;  /* 0xff8000002a0c7808 */ /* 0x000fe40005000000 */
[----:B------:R-:W-:Y:S02]  /*1720*/  ISETP.GE.AND P2, PT, R24, R13, PT ;  /* 0x0000000d1800720c */ /* 0x000fe40003f46270 */
[----:B------:R-:W-:-:S02]  /*1730*/  FSEL R41, R41, -INF , !P3 ;  /* 0xff80000029297808 */ /* 0x000fc40005800000 */
[----:B------:R-:W-:Y:S02]  /*1740*/  FMNMX R46, R23, R46, !PT ;  /* 0x0000002e172e7209 */ /* 0x000fe40007800000 */
[----:B------:R-:W-:Y:S02]  /*1750*/  FSEL R24, R43, -INF , !P3 ;  /* 0xff8000002b187808 */ /* 0x000fe40005800000 */
[----:B------:R-:W-:Y:S02]  /*1760*/  FSEL R44, R44, -INF , !P4 ;  /* 0xff8000002c2c7808 */ /* 0x000fe40006000000 */
[-C--:B------:R-:W-:Y:S02]  /*1770*/  ISETP.GE.AND P3, PT, R32, R13.reuse, PT ;  /* 0x0000000d2000720c */ /* 0x080fe40003f66270 */
[----:B------:R-:W-:Y:S01]  /*1780*/  ISETP.GE.AND P4, PT, R36, R13, PT ;  /* 0x0000000d2400720c */ /* 0x000fe20003f86270 */
[----:B------:R-:W-:Y:S01]  /*1790*/  VIADD R36, R10, 0x41 ;  /* 0x000000410a247836 */ /* 0x000fe20000000000 */
[----:B------:R-:W-:-:S02]  /*17a0*/  FSEL R32, R47, -INF , !P5 ;  /* 0xff8000002f207808 */ /* 0x000fc40006800000 */
[----:B------:R-:W-:Y:S02]  /*17b0*/  FMNMX R17, R26, R27, !PT ;  /* 0x0000001b1a117209 */ /* 0x000fe40007800000 */
[----:B------:R-:W-:Y:S02]  /*17c0*/  FMNMX R47, R41, R46, !PT ;  /* 0x0000002e292f7209 */ /* 0x000fe40007800000 */
[----:B------:R-:W-:Y:S02]  /*17d0*/  FSEL R42, R45, -INF , !P5 ;  /* 0xff8000002d2a7808 */ /* 0x000fe40006800000 */
[----:B------:R-:W-:Y:S02]  /*17e0*/  FMNMX R46, R30, R17, !PT ;  /* 0x000000111e2e7209 */ /* 0x000fe40007800000 */
[----:B------:R-:W-:Y:S01]  /*17f0*/  ISETP.GE.AND P5, PT, R36, R13, PT ;  /* 0x0000000d2400720c */ /* 0x000fe20003fa6270 */
[----:B------:R-:W-:Y:S01]  /*1800*/  VIADD R36, R10, 0x48 ;  /* 0x000000480a247836 */ /* 0x000fe20000000000 */
[----:B------:R-:W-:-:S02]  /*1810*/  FMNMX R47, R44, R47, !PT ;  /* 0x0000002f2c2f7209 */ /* 0x000fc40007800000 */
[----:B------:R-:W-:Y:S02]  /*1820*/  FMNMX R17, R31, R46, !PT ;  /* 0x0000002e1f117209 */ /* 0x000fe40007800000 */
[----:B------:R-:W-:Y:S02]  /*1830*/  FSEL R48, R48, -INF , !P6 ;  /* 0xff80000030307808 */ /* 0x000fe40007000000 */
[----:B------:R-:W-:Y:S02]  /*1840*/  IADD3 R40, R10, 0x49, RZ ;  /* 0x000000490a287810 */ /* 0x000fe40007ffe0ff */
[----:B------:R-:W-:Y:S02]  /*1850*/  FMNMX R47, R42, R47, !PT ;  /* 0x0000002f2a2f7209 */ /* 0x000fe40007800000 */
[----:B------:R-:W-:Y:S02]  /*1860*/  FSEL R33, R50, -INF , !P6 ;  /* 0xff80000032217808 */ /* 0x000fe40007000000 */
[----:B------:R-:W-:-:S02]  /*1870*/  ISETP.GE.AND P6, PT, R36, R13, PT ;  /* 0x0000000d2400720c */ /* 0x000fc40003fc6270 */
[----:B------:R-:W-:Y:S02]  /*1880*/  FSEL R49, R49, -INF , !P1 ;  /* 0xff80000031317808 */ /* 0x000fe40004800000 */
[----:B------:R-:W-:Y:S02]  /*1890*/  FSEL R36, R51, -INF , !P1 ;  /* 0xff80000033247808 */ /* 0x000fe40004800000 */
[----:B------:R-:W-:Y:S02]  /*18a0*/  FMNMX R46, R34, R17, !PT ;  /* 0x00000011222e7209 */ /* 0x000fe40007800000 */
[----:B------:R-:W-:Y:S01]  /*18b0*/  ISETP.GE.AND P1, PT, R40, R13, PT ;  /* 0x0000000d2800720c */ /* 0x000fe20003f26270 */
[----:B------:R-:W-:Y:S01]  /*18c0*/  VIADD R40, R10, 0x50 ;  /* 0x000000500a287836 */ /* 0x000fe20000000000 */
[----:B------:R-:W-:Y:S02]  /*18d0*/  FMNMX R50, R48, R47, !PT ;  /* 0x0000002f30327209 */ /* 0x000fe40007800000 */
[----:B------:R-:W-:-:S02]  /*18e0*/  FMNMX R17, R35, R46, !PT ;  /* 0x0000002e23117209 */ /* 0x000fc40007800000 */
[----:B------:R-:W-:Y:S02]  /*18f0*/  FSEL R52, R52, -INF , !P2 ;  /* 0xff80000034347808 */ /* 0x000fe40005000000 */
[----:B------:R-:W-:Y:S02]  /*1900*/  FMNMX R47, R49, R50, !PT ;  /* 0x00000032312f7209 */ /* 0x000fe40007800000 */
[----:B------:R-:W-:Y:S02]  /*1910*/  FSEL R54, R54, -INF , !P2 ;  /* 0xff80000036367808 */ /* 0x000fe40005000000 */
[----:B------:R-:W-:Y:S01]  /*1920*/  ISETP.GE.AND P2, PT, R40, R13, PT ;  /* 0x0000000d2800720c */ /* 0x000fe20003f46270 */
[----:B------:R-:W-:Y:S01]  /*1930*/  VIADD R40, R10, 0x51 ;  /* 0x000000510a287836 */ /* 0x000fe20000000000 */
[----:B------:R-:W-:Y:S02]  /*1940*/  FMNMX R46, R38, R17, !PT ;  /* 0x00000011262e7209 */ /* 0x000fe40007800000 */
[----:B------:R-:W-:-:S02]  /*1950*/  FSEL R43, R53, -INF , !P3 ;  /* 0xff800000352b7808 */ /* 0x000fc40005800000 */
[----:B------:R-:W-:Y:S02]  /*1960*/  FMNMX R50, R52, R47, !PT ;  /* 0x0000002f34327209 */ /* 0x000fe40007800000 */
[----:B------:R-:W-:Y:S02]  /*1970*/  FSEL R55, R55, -INF , !P3 ;  /* 0xff80000037377808 */ /* 0x000fe40005800000 */
[----:B------:R-:W-:Y:S02]  /*1980*/  FMNMX R17, R39, R46, !PT ;  /* 0x0000002e27117209 */ /* 0x000fe40007800000 */
[----:B------:R-:W-:Y:S02]  /*1990*/  ISETP.GE.AND P3, PT, R40, R13, PT ;  /* 0x0000000d2800720c */ /* 0x000fe40003f66270 */
[----:B------:R-:W-:Y:S02]  /*19a0*/  FSEL R56, R56, -INF , !P4 ;  /* 0xff80000038387808 */ /* 0x000fe40006000000 */
[----:B------:R-:W-:-:S02]  /*19b0*/  FMNMX R47, R43, R50, !PT ;  /* 0x000000322b2f7209 */ /* 0x000fc40007800000 */
[----:B------:R-:W-:Y:S02]  /*19c0*/  IADD3 R40, R10, 0x58, RZ ;  /* 0x000000580a287810 */ /* 0x000fe40007ffe0ff */
[----:B------:R-:W-:Y:S02]  /*19d0*/  FSEL R45, R59, -INF , !P5 ;  /* 0xff8000003b2d7808 */ /* 0x000fe40006800000 */
[----:B------:R-:W-:Y:S02]  /*19e0*/  FSEL R59, R60, -INF , !P6 ;  /* 0xff8000003c3b7808 */ /* 0x000fe40007000000 */
[----:B------:R-:W-:Y:S02]  /*19f0*/  FMNMX R17, R12, R17, !PT ;  /* 0x000000110c117209 */ /* 0x000fe40007800000 */
[----:B------:R-:W-:Y:S02]  /*1a00*/  FSEL R37, R58, -INF , !P4 ;  /* 0xff8000003a257808 */ /* 0x000fe40006000000 */
[----:B------:R-:W-:-:S02]  /*1a10*/  FSEL R57, R57, -INF , !P5 ;  /* 0xff80000039397808 */ /* 0x000fc40006800000 */
[----:B------:R-:W-:Y:S02]  /*1a20*/  FMNMX R60, R56, R47, !PT ;  /* 0x0000002f383c7209 */ /* 0x000fe40007800000 */
[----:B------:R-:W-:Y:S01]  /*1a30*/  ISETP.GE.AND P4, PT, R40, R13, PT ;  /* 0x0000000d2800720c */ /* 0x000fe20003f86270 */
[----:B------:R-:W-:Y:S01]  /*1a40*/  VIADD R40, R10, 0x59 ;  /* 0x000000590a287836 */ /* 0x000fe20000000000 */
[----:B------:R-:W-:Y:S02]  /*1a50*/  FMNMX R50, R24, R17, !PT ;  /* 0x0000001118327209 */ /* 0x000fe40007800000 */
[----:B------:R-:W-:Y:S02]  /*1a60*/  FMNMX R60, R57, R60, !PT ;  /* 0x0000003c393c7209 */ /* 0x000fe40007800000 */
[----:B------:R-:W-:Y:S01]  /*1a70*/  ISETP.GE.AND P5, PT, R40, R13, PT ;  /* 0x0000000d2800720c */ /* 0x000fe20003fa6270 */
[----:B------:R-:W-:Y:S01]  /*1a80*/  VIADD R40, R10, 0x60 ;  /* 0x000000600a287836 */ /* 0x000fe20000000000 */
[----:B------:R-:W-:-:S02]  /*1a90*/  FMNMX R17, R25, R50, !PT ;  /* 0x0000003219117209 */ /* 0x000fc40007800000 */
[----:B------:R-:W-:Y:S02]  /*1aa0*/  FSEL R58, R61, -INF , !P1 ;  /* 0xff8000003d3a7808 */ /* 0x000fe40004800000 */
[----:B------:R-:W-:Y:S02]  /*1ab0*/  FMNMX R47, R59, R60, !PT ;  /* 0x0000003c3b2f7209 */ /* 0x000fe40007800000 */
[----:B------:R-:W-:Y:S02]  /*1ac0*/  FMNMX R50, R32, R17, !PT ;  /* 0x0000001120327209 */ /* 0x000fe40007800000 */
[----:B------:R-:W-:Y:S02]  /*1ad0*/  FSEL R53, R62, -INF , !P6 ;  /* 0xff8000003e357808 */ /* 0x000fe40007000000 */
[----:B------:R-:W-:Y:S02]  /*1ae0*/  FSEL R46, R64, -INF , !P2 ;  /* 0xff800000402e7808 */ /* 0x000fe40005000000 */
[----:B------:R-:W-:-:S02]  /*1af0*/  FMNMX R47, R58, R47, !PT ;  /* 0x0000002f3a2f7209 */ /* 0x000fc40007800000 */
[----:B------:R-:W-:Y:S02]  /*1b00*/  ISETP.GE.AND P6, PT, R40, R13, PT ;  /* 0x0000000d2800720c */ /* 0x000fe40003fc6270 */
[----:B------:R-:W-:Y:S02]  /*1b10*/  IADD3 R40, R10, 0x61, RZ ;  /* 0x000000610a287810 */ /* 0x000fe40007ffe0ff */
[----:B------:R-:W-:Y:S02]  /*1b20*/  FMNMX R17, R33, R50, !PT ;  /* 0x0000003221117209 */ /* 0x000fe40007800000 */
[----:B------:R-:W-:Y:S02]  /*1b30*/  FSEL R65, R65, -INF , !P3 ;  /* 0xff80000041417808 */ /* 0x000fe40005800000 */
[----:B------:R-:W-:Y:S02]  /*1b40*/  FMNMX R50, R46, R47, !PT ;  /* 0x0000002f2e327209 */ /* 0x000fe40007800000 */
[----:B------:R-:W-:-:S02]  /*1b50*/  FSEL R88, R63, -INF , !P1 ;  /* 0xff8000003f587808 */ /* 0x000fc40004800000 */
[----:B------:R-:W-:Y:S01]  /*1b60*/  ISETP.GE.AND P1, PT, R40, R13, PT ;  /* 0x0000000d2800720c */ /* 0x000fe20003f26270 */
[----:B------:R-:W-:Y:S01]  /*1b70*/  VIADD R40, R10, 0x68 ;  /* 0x000000680a287836 */ /* 0x000fe20000000000 */
[----:B------:R-:W-:Y:S02]  /*1b80*/  FMNMX R17, R36, R17, !PT ;  /* 0x0000001124117209 */ /* 0x000fe40007800000 */
[----:B------:R-:W-:Y:S02]  /*1b90*/  FSEL R68, R68, -INF , !P4 ;  /* 0xff80000044447808 */ /* 0x000fe40006000000 */
[----:B------:R-:W-:Y:S02]  /*1ba0*/  FMNMX R47, R65, R50, !PT ;  /* 0x00000032412f7209 */ /* 0x000fe40007800000 */
[----:B------:R-:W-:Y:S02]  /*1bb0*/  FSEL R64, R66, -INF , !P2 ;  /* 0xff80000042407808 */ /* 0x000fe40005000000 */
[----:B------:R-:W-:-:S02]  /*1bc0*/  FMNMX R60, R54, R17, !PT ;  /* 0x00000011363c7209 */ /* 0x000fc40007800000 */
[----:B------:R-:W-:Y:S01]  /*1bd0*/  ISETP.GE.AND P2, PT, R40, R13, PT ;  /* 0x0000000d2800720c */ /* 0x000fe20003f46270 */
[----:B------:R-:W-:Y:S01]  /*1be0*/  VIADD R40, R10, 0x69 ;  /* 0x000000690a287836 */ /* 0x000fe20000000000 */
[----:B------:R-:W-:Y:S02]  /*1bf0*/  FSEL R51, R69, -INF , !P5 ;  /* 0xff80000045337808 */ /* 0x000fe40006800000 */
[----:B------:R-:W-:Y:S02]  /*1c00*/  FMNMX R62, R68, R47, !PT ;  /* 0x0000002f443e7209 */ /* 0x000fe40007800000 */
[----:B------:R-:W-:Y:S02]  /*1c10*/  FMNMX R60, R55, R60, !PT ;  /* 0x0000003c373c7209 */ /* 0x000fe40007800000 */
[----:B------:R-:W-:Y:S02]  /*1c20*/  FSEL R50, R72, -INF , !P6 ;  /* 0xff80000048327808 */ /* 0x000fe40007000000 */
[----:B------:R-:W-:-:S02]  /*1c30*/  FMNMX R17, R51, R62, !PT ;  /* 0x0000003e33117209 */ /* 0x000fc40007800000 */
[----:B------:R-:W-:Y:S02]  /*1c40*/  FSEL R67, R67, -INF , !P3 ;  /* 0xff80000043437808 */ /* 0x000fe40005800000 */
[----:B------:R-:W-:Y:S02]  /*1c50*/  ISETP.GE.AND P3, PT, R40, R13, PT ;  /* 0x0000000d2800720c */ /* 0x000fe40003f66270 */
[----:B------:R-:W-:Y:S02]  /*1c60*/  IADD3 R40, R10, 0x70, RZ ;  /* 0x000000700a287810 */ /* 0x000fe40007ffe0ff */
[----:B------:R-:W-:Y:S02]  /*1c70*/  FMNMX R60, R37, R60, !PT ;  /* 0x0000003c253c7209 */ /* 0x000fe40007800000 */
[----:B------:R-:W-:Y:S02]  /*1c80*/  FSEL R73, R73, -INF , !P1 ;  /* 0xff80000049497808 */ /* 0x000fe40004800000 */
[----:B------:R-:W-:-:S02]  /*1c90*/  FMNMX R62, R50, R17, !PT ;  /* 0x00000011323e7209 */ /* 0x000fc40007800000 */
[----:B------:R-:W-:Y:S02]  /*1ca0*/  FSEL R89, R70, -INF , !P4 ;  /* 0xff80000046597808 */ /* 0x000fe40006000000 */
[----:B------:R-:W-:Y:S01]  /*1cb0*/  ISETP.GE.AND P4, PT, R40, R13, PT ;  /* 0x0000000d2800720c */ /* 0x000fe20003f86270 */
[----:B------:R-:W-:Y:S01]  /*1cc0*/  VIADD R40, R10, 0x71 ;  /* 0x000000710a287836 */ /* 0x000fe20000000000 */
[----:B------:R-:W-:Y:S02]  /*1cd0*/  FMNMX R60, R45, R60, !PT ;  /* 0x0000003c2d3c7209 */ /* 0x000fe40007800000 */
[----:B------:R-:W-:Y:S02]  /*1ce0*/  FSEL R76, R76, -INF , !P2 ;  /* 0xff8000004c4c7808 */ /* 0x000fe40005000000 */
[----:B------:R-:W-:Y:S02]  /*1cf0*/  FMNMX R61, R73, R62, !PT ;  /* 0x0000003e493d7209 */ /* 0x000fe40007800000 */
[----:B------:R-:W-:-:S02]  /*1d00*/  FMNMX R17, R53, R60, !PT ;  /* 0x0000003c35117209 */ /* 0x000fc40007800000 */
[----:B------:R-:W-:Y:S02]  /*1d10*/  FSEL R71, R71, -INF , !P5 ;  /* 0xff80000047477808 */ /* 0x000fe40006800000 */
[----:B------:R-:W-:Y:S02]  /*1d20*/  FSEL R47, R77, -INF , !P3 ;  /* 0xff8000004d2f7808 */ /* 0x000fe40005800000 */
[----:B------:R-:W-:Y:S02]  /*1d30*/  FMNMX R60, R76, R61, !PT ;  /* 0x0000003d4c3c7209 */ /* 0x000fe40007800000 */
[----:B------:R-:W-:Y:S01]  /*1d40*/  ISETP.GE.AND P5, PT, R40, R13, PT ;  /* 0x0000000d2800720c */ /* 0x000fe20003fa6270 */
[----:B------:R-:W-:Y:S01]  /*1d50*/  VIADD R40, R10, 0x78 ;  /* 0x000000780a287836 */ /* 0x000fe20000000000 */
[----:B------:R-:W-:Y:S02]  /*1d60*/  FMNMX R17, R88, R17, !PT ;  /* 0x0000001158117209 */ /* 0x000fe40007800000 */
[----:B------:R-:W-:-:S02]  /*1d70*/  FSEL R80, R80, -INF , !P4 ;  /* 0xff80000050507808 */ /* 0x000fc40006000000 */
[----:B------:R-:W-:Y:S02]  /*1d80*/  FMNMX R61, R47, R60, !PT ;  /* 0x0000003c2f3d7209 */ /* 0x000fe40007800000 */
[----:B------:R-:W-:Y:S02]  /*1d90*/  FSEL R90, R74, -INF , !P6 ;  /* 0xff8000004a5a7808 */ /* 0x000fe40007000000 */
[----:B------:R-:W-:Y:S02]  /*1da0*/  ISETP.GE.AND P6, PT, R40, R13, PT ;  /* 0x0000000d2800720c */ /* 0x000fe40003fc6270 */
[----:B------:R-:W-:Y:S02]  /*1db0*/  FMNMX R60, R64, R17, !PT ;  /* 0x00000011403c7209 */ /* 0x000fe40007800000 */
[----:B------:R-:W-:Y:S02]  /*1dc0*/  IADD3 R40, R10, 0x79, RZ ;  /* 0x000000790a287810 */ /* 0x000fe40007ffe0ff */
[----:B------:R-:W-:-:S02]  /*1dd0*/  FSEL R81, R81, -INF , !P5 ;  /* 0xff80000051517808 */ /* 0x000fc40006800000 */
[----:B------:R-:W-:Y:S02]  /*1de0*/  FMNMX R62, R80, R61, !PT ;  /* 0x0000003d503e7209 */ /* 0x000fe40007800000 */
[----:B------:R-:W-:Y:S02]  /*1df0*/  FSEL R91, R75, -INF , !P1 ;  /* 0xff8000004b5b7808 */ /* 0x000fe40004800000 */
[----:B------:R-:W-:Y:S02]  /*1e00*/  FMNMX R60, R67, R60, !PT ;  /* 0x0000003c433c7209 */ /* 0x000fe40007800000 */
[----:B------:R-:W-:Y:S02]  /*1e10*/  ISETP.GE.AND P1, PT, R40, R13, PT ;  /* 0x0000000d2800720c */ /* 0x000fe40003f26270 */
[----:B------:R-:W-:Y:S02]  /*1e20*/  FSEL R66, R84, -INF , !P6 ;  /* 0xff80000054427808 */ /* 0x000fe40007000000 */
[----:B------:R-:W-:-:S02]  /*1e30*/  FMNMX R17, R81, R62, !PT ;  /* 0x0000003e51117209 */ /* 0x000fc40007800000 */
[----:B------:R-:W-:Y:S02]  /*1e40*/  FMNMX R60, R89, R60, !PT ;  /* 0x0000003c593c7209 */ /* 0x000fe40007800000 */
[----:B------:R-:W-:Y:S02]  /*1e50*/  FSEL R69, R85, -INF , !P1 ;  /* 0xff80000055457808 */ /* 0x000fe40004800000 */
[----:B------:R-:W-:Y:S02]  /*1e60*/  FMNMX R40, R66, R17, !PT ;  /* 0x0000001142287209 */ /* 0x000fe40007800000 */
[----:B------:R-:W-:Y:S02]  /*1e70*/  FMNMX R17, R71, R60, !PT ;  /* 0x0000003c47117209 */ /* 0x000fe40007800000 */
[----:B------:R-:W-:Y:S02]  /*1e80*/  FMNMX R60, R69, R40, !PT ;  /* 0x00000028453c7209 */ /* 0x000fe40007800000 */
[----:B------:R-:W-:-:S02]  /*1e90*/  FMNMX R40, R90, R17, !PT ;  /* 0x000000115a287209 */ /* 0x000fc40007800000 */
[----:B------:R-:W-:Y:S01]  /*1ea0*/  FSEL R84, R78, -INF , !P2 ;  /* 0xff8000004e547808 */ /* 0x000fe20005000000 */
[----:B------:R-:W3:Y:S01]  /*1eb0*/  SHFL.BFLY PT, R61, R60, 0x1, 0x1f ;  /* 0x0c201f003c3d7f89 */ /* 0x000ee200000e0000 */
[----:B------:R-:W-:Y:S02]  /*1ec0*/  FMNMX R17, R91, R40, !PT ;  /* 0x000000285b117209 */ /* 0x000fe40007800000 */
[----:B------:R-:W-:Y:S02]  /*1ed0*/  FSEL R85, R79, -INF , !P3 ;  /* 0xff8000004f557808 */ /* 0x000fe40005800000 */
[----:B------:R-:W-:Y:S02]  /*1ee0*/  FMNMX R40, R84, R17, !PT ;  /* 0x0000001154287209 */ /* 0x000fe40007800000 */
[----:B------:R-:W-:Y:S02]  /*1ef0*/  FSEL R92, R82, -INF , !P4 ;  /* 0xff800000525c7808 */ /* 0x000fe40006000000 */
[----:B------:R-:W-:-:S02]  /*1f00*/  FMNMX R17, R85, R40, !PT ;  /* 0x0000002855117209 */ /* 0x000fc40007800000 */
[----:B------:R-:W-:Y:S02]  /*1f10*/  FSEL R93, R83, -INF , !P5 ;  /* 0xff800000535d7808 */ /* 0x000fe40006800000 */
[----:B------:R-:W-:Y:S02]  /*1f20*/  FMNMX R40, R92, R17, !PT ;  /* 0x000000115c287209 */ /* 0x000fe40007800000 */
[----:B------:R-:W-:Y:S02]  /*1f30*/  FSEL R86, R86, -INF , !P6 ;  /* 0xff80000056567808 */ /* 0x000fe40007000000 */
[----:B------:R-:W-:Y:S02]  /*1f40*/  FMNMX R17, R93, R40, !PT ;  /* 0x000000285d117209 */ /* 0x000fe40007800000 */
[----:B------:R-:W-:Y:S02]  /*1f50*/  FSEL R87, R87, -INF , !P1 ;  /* 0xff80000057577808 */ /* 0x000fe40004800000 */
[----:B------:R-:W-:-:S02]  /*1f60*/  FMNMX R40, R86, R17, !PT ;  /* 0x0000001156287209 */ /* 0x000fc40007800000 */
[----:B---3--:R-:W-:Y:S02]  /*1f70*/  FMNMX R61, R60, R61, !PT ;  /* 0x0000003d3c3d7209 */ /* 0x008fe40007800000 */
[----:B------:R-:W-:-:S03]  /*1f80*/  FMNMX R40, R87, R40, !PT ;  /* 0x0000002857287209 */ /* 0x000fc60007800000 */
[----:B------:R-:W3:Y:S04]  /*1f90*/  SHFL.BFLY PT, R60, R61, 0x2, 0x1f ;  /* 0x0c401f003d3c7f89 */ /* 0x000ee800000e0000 */
[----:B------:R-:W4:Y:S01]  /*1fa0*/  SHFL.BFLY PT, R63, R40, 0x1, 0x1f ;  /* 0x0c201f00283f7f89 */ /* 0x000f2200000e0000 */
[----:B---3--:R-:W-:-:S04]  /*1fb0*/  FMNMX R17, R61, R60, !PT ;  /* 0x0000003c3d117209 */ /* 0x008fc80007800000 */
[C---:B------:R-:W-:Y:S02]  /*1fc0*/  FSETP.NEU.AND P1, PT, R17.reuse, -INF , PT ;  /* 0xff8000001100780b */ /* 0x040fe40003f2d000 */
[----:B----4-:R-:W-:Y:S02]  /*1fd0*/  FMNMX R63, R40, R63, !PT ;  /* 0x0000003f283f7209 */ /* 0x010fe40007800000 */
[----:B------:R-:W-:-:S03]  /*1fe0*/  FSEL R62, R17, RZ, P1 ;  /* 0x000000ff113e7208 */ /* 0x000fc60000800000 */
[----:B------:R-:W3:Y:S02]  /*1ff0*/  SHFL.BFLY PT, R60, R63, 0x2, 0x1f ;  /* 0x0c401f003f3c7f89 */ /* 0x000ee400000e0000 */
[----:B------:R-:W-:-:S04]  /*2000*/  FMUL R70, R62, UR6 ;  /* 0x000000063e467c20 */ /* 0x000fc80008400000 */
[--C-:B------:R-:W-:Y:S01]  /*2010*/  FFMA R62, R14, UR6, -R70.reuse ;  /* 0x000000060e3e7c23 */ /* 0x100fe20008000846 */
[--C-:B------:R-:W-:Y:S01]  /*2020*/  FFMA R15, R15, UR6, -R70.reuse ;  /* 0x000000060f0f7c23 */ /* 0x100fe20008000846 */
[--C-:B------:R-:W-:Y:S01]  /*2030*/  FFMA R74, R28, UR6, -R70.reuse ;  /* 0x000000061c4a7c23 */ /* 0x100fe20008000846 */
[--C-:B------:R-:W-:Y:S01]  /*2040*/  FFMA R28, R29, UR6, -R70.reuse ;  /* 0x000000061d1c7c23 */ /* 0x100fe20008000846 */
[--C-:B------:R-:W-:Y:S01]  /*2050*/  FFMA R20, R20, UR6, -R70.reuse ;  /* 0x0000000614147c23 */ /* 0x100fe20008000846 */
[----:B------:R-:W-:Y:S01]  /*2060*/  FSETP.GEU.AND P2, PT, R62, -126, PT ;  /* 0xc2fc00003e00780b */ /* 0x000fe20003f4e000 */
[--C-:B------:R-:W-:Y:S01]  /*2070*/  FFMA R29, R19, UR6, -R70.reuse ;  /* 0x00000006131d7c23 */ /* 0x100fe20008000846 */
[----:B------:R-:W-:Y:S01]  /*2080*/  FSETP.GEU.AND P3, PT, R15, -126, PT ;  /* 0xc2fc00000f00780b */ /* 0x000fe20003f6e000 */
[--C-:B------:R-:W-:Y:S01]  /*2090*/  FFMA R75, R21, UR6, -R70.reuse ;  /* 0x00000006154b7c23 */ /* 0x100fe20008000846 */
[----:B------:R-:W-:Y:S01]  /*20a0*/  FSETP.GEU.AND P4, PT, R74, -126, PT ;  /* 0xc2fc00004a00780b */ /* 0x000fe20003f8e000 */
[--C-:B------:R-:W-:Y:S01]  /*20b0*/  FFMA R78, R23, UR6, -R70.reuse ;  /* 0x00000006174e7c23 */ /* 0x100fe20008000846 */
[----:B------:R-:W-:Y:S01]  /*20c0*/  FSETP.GEU.AND P6, PT, R29, -126, PT ;  /* 0xc2fc00001d00780b */ /* 0x000fe20003fce000 */
[--C-:B------:R-:W-:Y:S01]  /*20d0*/  FFMA R77, R22, UR6, -R70.reuse ;  /* 0x00000006164d7c23 */ /* 0x100fe20008000846 */
[--C-:B------:R-:W-:Y:S01]  /*20e0*/  FFMA R79, R41, UR6, -R70.reuse ;  /* 0x00000006294f7c23 */ /* 0x100fe20008000846 */
[--C-:B------:R-:W-:Y:S01]  /*20f0*/  FFMA R96, R44, UR6, -R70.reuse ;  /* 0x000000062c607c23 */ /* 0x100fe20008000846 */
[--C-:B------:R-:W-:Y:S01]  /*2100*/  FFMA R95, R42, UR6, -R70.reuse ;  /* 0x000000062a5f7c23 */ /* 0x100fe20008000846 */
[--C-:B------:R-:W-:Y:S01]  /*2110*/  FFMA R42, R81, UR6, -R70.reuse ;  /* 0x00000006512a7c23 */ /* 0x100fe20008000846 */
[----:B------:R-:W-:Y:S01]  /*2120*/  FSETP.GEU.AND P5, PT, R77, -126, PT ;  /* 0xc2fc00004d00780b */ /* 0x000fe20003fae000 */
[----:B------:R-:W-:Y:S01]  /*2130*/  @!P2 FMUL R62, R62, 0.5 ;  /* 0x3f0000003e3ea820 */ /* 0x000fe20000400000 */
[----:B---3--:R-:W-:Y:S01]  /*2140*/  FMNMX R14, R63, R60, !PT ;  /* 0x0000003c3f0e7209 */ /* 0x008fe20007800000 */
[----:B------:R-:W-:Y:S01]  /*2150*/  @!P3 FMUL R15, R15, 0.5 ;  /* 0x3f0000000f0fb820 */ /* 0x000fe20000400000 */
[--C-:B------:R-:W-:Y:S01]  /*2160*/  FFMA R94, R48, UR6, -R70.reuse ;  /* 0x00000006305e7c23 */ /* 0x100fe20008000846 */
[----:B------:R3:W4:Y:S01]  /*2170*/  MUFU.EX2 R40, R62 ;  /* 0x0000003e00287308 */ /* 0x0007220000000800 */
[----:B------:R-:W-:Y:S01]  /*2180*/  FSETP.NEU.AND P1, PT, R14, -INF , PT ;  /* 0xff8000000e00780b */ /* 0x000fe20003f2d000 */
[----:B------:R-:W-:Y:S01]  /*2190*/  @!P4 FMUL R74, R74, 0.5 ;  /* 0x3f0000004a4ac820 */ /* 0x000fe20000400000 */
[----:B------:R-:W-:Y:S01]  /*21a0*/  @!P6 FMUL R29, R29, 0.5 ;  /* 0x3f0000001d1de820 */ /* 0x000fe20000400000 */
[--C-:B------:R-:W-:Y:S01]  /*21b0*/  FFMA R63, R52, UR6, -R70.reuse ;  /* 0x00000006343f7c23 */ /* 0x100fe20008000846 */
[----:B------:R-:W-:Y:S01]  /*21c0*/  FSEL R82, R14, RZ, P1 ;  /* 0x000000ff0e527208 */ /* 0x000fe20000800000 */
[--C-:B------:R-:W-:Y:S01]  /*21d0*/  FFMA R52, R68, UR6, -R70.reuse ;  /* 0x0000000644347c23 */ /* 0x100fe20008000846 */
[----:B------:R-:W-:Y:S01]  /*21e0*/  FSETP.GEU.AND P1, PT, R28, -126, PT ;  /* 0xc2fc00001c00780b */ /* 0x000fe20003f2e000 */
[----:B------:R-:W5:Y:S01]  /*21f0*/  MUFU.EX2 R19, R15 ;  /* 0x0000000f00137308 */ /* 0x000f620000000800 */
[----:B------:R-:W-:Y:S01]  /*2200*/  @!P5 FMUL R77, R77, 0.5 ;  /* 0x3f0000004d4dd820 */ /* 0x000fe20000400000 */
[----:B------:R-:W-:Y:S01]  /*2210*/  FMUL R98, R82, UR6 ;  /* 0x0000000652627c20 */ /* 0x000fe20008400000 */
[--C-:B------:R-:W-:Y:S01]  /*2220*/  FFMA R41, R80, UR6, -R70.reuse ;  /* 0x0000000650297c23 */ /* 0x100fe20008000846 */
[--C-:B------:R-:W-:Y:S01]  /*2230*/  FFMA R72, R49, UR6, -R70.reuse ;  /* 0x0000000631487c23 */ /* 0x100fe20008000846 */
[----:B---3--:R-:W-:Y:S01]  /*2240*/  FFMA R62, R43, UR6, -R70 ;  /* 0x000000062b3e7c23 */ /* 0x008fe20008000846 */
[--C-:B------:R-:W-:Y:S01]  /*2250*/  FFMA R26, R26, UR6, -R98.reuse ;  /* 0x000000061a1a7c23 */ /* 0x100fe20008000862 */
[--C-:B------:R-:W-:Y:S01]  /*2260*/  FFMA R97, R30, UR6, -R98.reuse ;  /* 0x000000061e617c23 */ /* 0x100fe20008000862 */
[----:B------:R-:W3:Y:S01]  /*2270*/  MUFU.EX2 R21, R74 ;  /* 0x0000004a00157308 */ /* 0x000ee20000000800 */
[----:B----4-:R-:W-:Y:S01]  /*2280*/  @!P2 FMUL R40, R40, R40 ;  /* 0x000000282828a220 */ /* 0x010fe20000400000 */
[----:B------:R-:W-:Y:S01]  /*2290*/  FSETP.GEU.AND P2, PT, R20, -126, PT ;  /* 0xc2fc00001400780b */ /* 0x000fe20003f4e000 */
[--C-:B------:R-:W-:Y:S01]  /*22a0*/  FFMA R99, R31, UR6, -R98.reuse ;  /* 0x000000061f637c23 */ /* 0x100fe20008000862 */
[----:B------:R-:W-:Y:S01]  /*22b0*/  @!P1 FMUL R28, R28, 0.5 ;  /* 0x3f0000001c1c9820 */ /* 0x000fe20000400000 */
[--C-:B------:R-:W-:Y:S01]  /*22c0*/  FFMA R27, R27, UR6, -R98.reuse ;  /* 0x000000061b1b7c23 */ /* 0x100fe20008000862 */
[--C-:B------:R-:W-:Y:S01]  /*22d0*/  FFMA R81, R32, UR6, -R98.reuse ;  /* 0x0000000620517c23 */ /* 0x100fe20008000862 */
[--C-:B------:R-:W-:Y:S01]  /*22e0*/  FFMA R104, R34, UR6, -R98.reuse ;  /* 0x0000000622687c23 */ /* 0x100fe20008000862 */
[----:B------:R-:W4:Y:S01]  /*22f0*/  MUFU.EX2 R15, R29 ;  /* 0x0000001d000f7308 */ /* 0x000f220000000800 */
[----:B-----5:R-:W-:Y:S01]  /*2300*/  @!P3 FMUL R19, R19, R19 ;  /* 0x000000131313b220 */ /* 0x020fe20000400000 */
[----:B------:R-:W-:Y:S01]  /*2310*/  FSETP.GEU.AND P3, PT, R75, -126, PT ;  /* 0xc2fc00004b00780b */ /* 0x000fe20003f6e000 */
[--C-:B------:R-:W-:Y:S01]  /*2320*/  FFMA R68, R35, UR6, -R98.reuse ;  /* 0x0000000623447c23 */ /* 0x100fe20008000862 */
[----:B------:R-:W-:Y:S01]  /*2330*/  FFMA R80, R12, UR6, -R98 ;  /* 0x000000060c507c23 */ /* 0x000fe20008000862 */
[--C-:B------:R-:W-:Y:S01]  /*2340*/  FFMA R61, R56, UR6, -R70.reuse ;  /* 0x00000006383d7c23 */ /* 0x100fe20008000846 */
[--C-:B------:R-:W-:Y:S01]  /*2350*/  FFMA R60, R57, UR6, -R70.reuse ;  /* 0x00000006393c7c23 */ /* 0x100fe20008000846 */
[----:B------:R-:W-:Y:S01]  /*2360*/  @!P2 FMUL R20, R20, 0.5 ;  /* 0x3f0000001414a820 */ /* 0x000fe20000400000 */
[----:B------:R-:W5:Y:S01]  /*2370*/  MUFU.EX2 R28, R28 ;  /* 0x0000001c001c7308 */ /* 0x000f620000000800 */
[----:B---3--:R-:W-:Y:S01]  /*2380*/  @!P4 FMUL R21, R21, R21 ;  /* 0x000000151515c220 */ /* 0x008fe20000400000 */
[----:B------:R-:W-:Y:S01]  /*2390*/  FSETP.GEU.AND P4, PT, R78, -126, PT ;  /* 0xc2fc00004e00780b */ /* 0x000fe20003f8e000 */
[--C-:B------:R-:W-:Y:S01]  /*23a0*/  FFMA R48, R76, UR6, -R70.reuse ;  /* 0x000000064c307c23 */ /* 0x100fe20008000846 */
[--C-:B------:R-:W-:Y:S01]  /*23b0*/  FFMA R59, R59, UR6, -R70.reuse ;  /* 0x000000063b3b7c23 */ /* 0x100fe20008000846 */
[--C-:B------:R-:W-:Y:S01]  /*23c0*/  FFMA R58, R58, UR6, -R70.reuse ;  /* 0x000000063a3a7c23 */ /* 0x100fe20008000846 */
[--C-:B------:R-:W-:Y:S01]  /*23d0*/  FFMA R57, R46, UR6, -R70.reuse ;  /* 0x000000062e397c23 */ /* 0x100fe20008000846 */
[----:B------:R-:W-:Y:S01]  /*23e0*/  @!P3 FMUL R75, R75, 0.5 ;  /* 0x3f0000004b4bb820 */ /* 0x000fe20000400000 */
[----:B------:R-:W3:Y:S01]  /*23f0*/  MUFU.EX2 R20, R20 ;  /* 0x0000001400147308 */ /* 0x000ee20000000800 */
[----:B----4-:R-:W-:Y:S01]  /*2400*/  @!P6 FMUL R15, R15, R15 ;  /* 0x0000000f0f0fe220 */ /* 0x010fe20000400000 */
[----:B------:R-:W4:Y:S01]  /*2410*/  SYNCS.PHASECHK.TRANS64.TRYWAIT P6, [R2+URZ+0x9008], R11 ;  /* 0x0090080b020075a7 */ /* 0x000f2200080c017f */
[--C-:B------:R-:W-:Y:S01]  /*2420*/  FFMA R56, R65, UR6, -R70.reuse ;  /* 0x0000000641387c23 */ /* 0x100fe20008000846 */
[--C-:B------:R-:W-:Y:S01]  /*2430*/  FFMA R51, R51, UR6, -R70.reuse ;  /* 0x0000000633337c23 */ /* 0x100fe20008000846 */
[--C-:B------:R-:W-:Y:S01]  /*2440*/  FFMA R50, R50, UR6, -R70.reuse ;  /* 0x0000000632327c23 */ /* 0x100fe20008000846 */
[--C-:B------:R-:W-:Y:S01]  /*2450*/  FFMA R49, R73, UR6, -R70.reuse ;  /* 0x0000000649317c23 */ /* 0x100fe20008000846 */
[----:B------:R-:W-:Y:S01]  /*2460*/  @!P4 FMUL R78, R78, 0.5 ;  /* 0x3f0000004e4ec820 */ /* 0x000fe20000400000 */
[----:B------:R1:W2:Y:S01]  /*2470*/  MUFU.EX2 R22, R75 ;  /* 0x0000004b00167308 */ /* 0x0002a20000000800 */
[----:B-----5:R-:W-:Y:S01]  /*2480*/  @!P1 FMUL R28, R28, R28 ;  /* 0x0000001c1c1c9220 */ /* 0x020fe20000400000 */
[----:B------:R-:W-:Y:S01]  /*2490*/  FSETP.GEU.AND P1, PT, R79, -126, PT ;  /* 0xc2fc00004f00780b */ /* 0x000fe20003f2e000 */
[--C-:B------:R-:W-:Y:S01]  /*24a0*/  FFMA R47, R47, UR6, -R70.reuse ;  /* 0x000000062f2f7c23 */ /* 0x100fe20008000846 */
[--C-:B------:R-:W-:Y:S01]  /*24b0*/  FFMA R43, R66, UR6, -R70.reuse ;  /* 0x00000006422b7c23 */ /* 0x100fe20008000846 */
[----:B------:R-:W-:Y:S01]  /*24c0*/  FFMA R44, R69, UR6, -R70 ;  /* 0x00000006452c7c23 */ /* 0x000fe20008000846 */
[--C-:B------:R-:W-:Y:S01]  /*24d0*/  FFMA R76, R64, UR6, -R98.reuse ;  /* 0x00000006404c7c23 */ /* 0x100fe20008000862 */
[--C-:B------:R-:W-:Y:S01]  /*24e0*/  FFMA R46, R39, UR6, -R98.reuse ;  /* 0x00000006272e7c23 */ /* 0x100fe20008000862 */
[----:B------:R5:W5:Y:S01]  /*24f0*/  MUFU.EX2 R29, R78 ;  /* 0x0000004e001d7308 */ /* 0x000b620000000800 */
[----:B---3--:R-:W-:Y:S01]  /*2500*/  @!P2 FMUL R20, R20, R20 ;  /* 0x000000141414a220 */ /* 0x008fe20000400000 */
[----:B------:R-:W-:Y:S01]  /*2510*/  FSETP.GEU.AND P2, PT, R96, -126, PT ;  /* 0xc2fc00006000780b */ /* 0x000fe20003f4e000 */
[--C-:B------:R-:W-:Y:S01]  /*2520*/  FFMA R66, R36, UR6, -R98.reuse ;  /* 0x0000000624427c23 */ /* 0x100fe20008000862 */
[--C-:B------:R-:W-:Y:S01]  /*2530*/  FFMA R70, R54, UR6, -R98.reuse ;  /* 0x0000000636467c23 */ /* 0x100fe20008000862 */
[--C-:B-1----:R-:W-:Y:S01]  /*2540*/  FFMA R75, R55, UR6, -R98.reuse ;  /* 0x00000006374b7c23 */ /* 0x102fe20008000862 */
[--C-:B------:R-:W-:Y:S01]  /*2550*/  FFMA R69, R53, UR6, -R98.reuse ;  /* 0x0000000635457c23 */ /* 0x100fe20008000862 */
[----:B------:R-:W-:Y:S01]  /*2560*/  @!P1 FMUL R79, R79, 0.5 ;  /* 0x3f0000004f4f9820 */ /* 0x000fe20000400000 */
[----:B------:R1:W3:Y:S01]  /*2570*/  MUFU.EX2 R23, R77 ;  /* 0x0000004d00177308 */ /* 0x0002e20000000800 */
[----:B--2---:R-:W-:Y:S01]  /*2580*/  @!P3 FMUL R22, R22, R22 ;  /* 0x000000161616b220 */ /* 0x004fe20000400000 */
[----:B------:R-:W-:Y:S01]  /*2590*/  FSETP.GEU.AND P3, PT, R26, -126, PT ;  /* 0xc2fc00001a00780b */ /* 0x000fe20003f6e000 */
[--C-:B-----5:R-:W-:Y:S01]  /*25a0*/  FFMA R78, R37, UR6, -R98.reuse ;  /* 0x00000006254e7c23 */ /* 0x120fe20008000862 */
[--C-:B------:R-:W-:Y:S01]  /*25b0*/  FFMA R64, R67, UR6, -R98.reuse ;  /* 0x0000000643407c23 */ /* 0x100fe20008000862 */
[--C-:B------:R-:W-:Y:S01]  /*25c0*/  FFMA R73, R71, UR6, -R98.reuse ;  /* 0x0000000647497c23 */ /* 0x100fe20008000862 */
[--C-:B------:R-:W-:Y:S01]  /*25d0*/  FFMA R83, R24, UR6, -R98.reuse ;  /* 0x0000000618537c23 */ /* 0x100fe20008000862 */
[----:B------:R-:W-:Y:S01]  /*25e0*/  @!P2 FMUL R96, R96, 0.5 ;  /* 0x3f0000006060a820 */ /* 0x000fe20000400000 */
[----:B------:R2:W5:Y:S01]  /*25f0*/  MUFU.EX2 R30, R79 ;  /* 0x0000004f001e7308 */ /* 0x0005620000000800 */
[----:B------:R-:W-:Y:S01]  /*2600*/  @!P4 FMUL R29, R29, R29 ;  /* 0x0000001d1d1dc220 */ /* 0x000fe20000400000 */
[----:B------:R-:W-:Y:S01]  /*2610*/  FSETP.GEU.AND P4, PT, R27, -126, PT ;  /* 0xc2fc00001b00780b */ /* 0x000fe20003f8e000 */
[--C-:B-1----:R-:W-:Y:S01]  /*2620*/  FFMA R77, R38, UR6, -R98.reuse ;  /* 0x00000006264d7c23 */ /* 0x102fe20008000862 */
[--C-:B------:R-:W-:Y:S01]  /*2630*/  FFMA R82, R25, UR6, -R98.reuse ;  /* 0x0000000619527c23 */ /* 0x100fe20008000862 */
[--C-:B------:R-:W-:Y:S01]  /*2640*/  FFMA R65, R45, UR6, -R98.reuse ;  /* 0x000000062d417c23 */ /* 0x100fe20008000862 */
[--C-:B------:R-:W-:Y:S01]  /*2650*/  FFMA R74, R88, UR6, -R98.reuse ;  /* 0x00000006584a7c23 */ /* 0x100fe20008000862 */
[----:B------:R-:W-:Y:S01]  /*2660*/  @!P3 FMUL R26, R26, 0.5 ;  /* 0x3f0000001a1ab820 */ /* 0x000fe20000400000 */
[----:B------:R-:W1:Y:S01]  /*2670*/  MUFU.EX2 R31, R96 ;  /* 0x00000060001f7308 */ /* 0x000e620000000800 */
[----:B---3--:R-:W-:Y:S01]  /*2680*/  @!P5 FMUL R23, R23, R23 ;  /* 0x000000171717d220 */ /* 0x008fe20000400000 */
[----:B------:R-:W-:Y:S01]  /*2690*/  FSETP.GEU.AND P5, PT, R95, -126, PT ;  /* 0xc2fc00005f00780b */ /* 0x000fe20003fae000 */
[--C-:B--2---:R-:W-:Y:S01]  /*26a0*/  FFMA R79, R33, UR6, -R98.reuse ;  /* 0x00000006214f7c23 */ /* 0x104fe20008000862 */
[--C-:B------:R-:W-:Y:S01]  /*26b0*/  FFMA R67, R89, UR6, -R98.reuse ;  /* 0x0000000659437c23 */ /* 0x100fe20008000862 */
[--C-:B------:R-:W-:Y:S01]  /*26c0*/  FFMA R71, R90, UR6, -R98.reuse ;  /* 0x000000065a477c23 */ /* 0x100fe20008000862 */
[--C-:B------:R-:W-:Y:S01]  /*26d0*/  FFMA R53, R91, UR6, -R98.reuse ;  /* 0x000000065b357c23 */ /* 0x100fe20008000862 */
[----:B------:R-:W-:Y:S01]  /*26e0*/  @!P4 FMUL R27, R27, 0.5 ;  /* 0x3f0000001b1bc820 */ /* 0x000fe20000400000 */
[----:B------:R-:W2:Y:S01]  /*26f0*/  MUFU.EX2 R32, R26 ;  /* 0x0000001a00207308 */ /* 0x000ea20000000800 */
[----:B-----5:R-:W-:Y:S01]  /*2700*/  @!P1 FMUL R30, R30, R30 ;  /* 0x0000001e1e1e9220 */ /* 0x020fe20000400000 */
[----:B------:R-:W-:Y:S01]  /*2710*/  FSETP.GEU.AND P1, PT, R97, -126, PT ;  /* 0xc2fc00006100780b */ /* 0x000fe20003f2e000 */
[--C-:B------:R-:W-:Y:S01]  /*2720*/  FFMA R54, R84, UR6, -R98.reuse ;  /* 0x0000000654367c23 */ /* 0x100fe20008000862 */
[--C-:B------:R-:W-:Y:S01]  /*2730*/  FFMA R55, R85, UR6, -R98.reuse ;  /* 0x0000000655377c23 */ /* 0x100fe20008000862 */
[--C-:B------:R-:W-:Y:S01]  /*2740*/  FFMA R36, R92, UR6, -R98.reuse ;  /* 0x000000065c247c23 */ /* 0x100fe20008000862 */
[--C-:B------:R-:W-:Y:S01]  /*2750*/  FFMA R37, R93, UR6, -R98.reuse ;  /* 0x000000065d257c23 */ /* 0x100fe20008000862 */
[----:B------:R-:W-:Y:S01]  /*2760*/  @!P5 FMUL R95, R95, 0.5 ;  /* 0x3f0000005f5fd820 */ /* 0x000fe20000400000 */
[----:B------:R-:W3:Y:S01]  /*2770*/  MUFU.EX2 R33, R27 ;  /* 0x0000001b00217308 */ /* 0x000ee20000000800 */
[----:B-1----:R-:W-:Y:S01]  /*2780*/  @!P2 FMUL R31, R31, R31 ;  /* 0x0000001f1f1fa220 */ /* 0x002fe20000400000 */
[----:B------:R-:W-:Y:S01]  /*2790*/  FSETP.GEU.AND P2, PT, R99, -126, PT ;  /* 0xc2fc00006300780b */ /* 0x000fe20003f4e000 */
[--C-:B------:R-:W-:Y:S01]  /*27a0*/  FFMA R38, R86, UR6, -R98.reuse ;  /* 0x0000000656267c23 */ /* 0x100fe20008000862 */
[----:B------:R-:W-:Y:S01]  /*27b0*/  FFMA R39, R87, UR6, -R98 ;  /* 0x0000000657277c23 */ /* 0x000fe20008000862 */
[----:B------:R-:W-:-:S02]  /*27c0*/  P2R R24, PR, RZ, 0x20 ;  /* 0x00000020ff187803 */ /* 0x000fc40000000000 */
[----:B------:R-:W-:Y:S01]  /*27d0*/  @!P1 FMUL R97, R97, 0.5 ;  /* 0x3f00000061619820 */ /* 0x000fe20000400000 */
[----:B------:R1:W1:Y:S01]  /*27e0*/  MUFU.EX2 R34, R95 ;  /* 0x0000005f00227308 */ /* 0x0002620000000800 */
[----:B--2---:R-:W-:Y:S01]  /*27f0*/  @!P3 FMUL R32, R32, R32 ;  /* 0x000000202020b220 */ /* 0x004fe20000400000 */
[----:B------:R-:W-:Y:S02]  /*2800*/  FSETP.GEU.AND P3, PT, R94, -126, PT ;  /* 0xc2fc00005e00780b */ /* 0x000fe40003f6e000 */
[----:B------:R-:W-:-:S03]  /*2810*/  FSETP.GEU.AND P5, PT, R68, -126, PT ;  /* 0xc2fc00004400780b */ /* 0x000fc60003fae000 */
[----:B------:R-:W-:Y:S01]  /*2820*/  @!P2 FMUL R99, R99, 0.5 ;  /* 0x3f0000006363a820 */ /* 0x000fe20000400000 */
[----:B------:R2:W1:Y:S01]  /*2830*/  MUFU.EX2 R35, R97 ;  /* 0x0000006100237308 */ /* 0x0004620000000800 */
[----:B---3--:R-:W-:Y:S01]  /*2840*/  @!P4 FMUL R33, R33, R33 ;  /* 0x000000212121c220 */ /* 0x008fe20000400000 */
[----:B------:R-:W-:-:S05]  /*2850*/  FSETP.GEU.AND P4, PT, R104, -126, PT ;  /* 0xc2fc00006800780b */ /* 0x000fca0003f8e000 */
[----:B------:R-:W-:Y:S01]  /*2860*/  @!P3 FMUL R94, R94, 0.5 ;  /* 0x3f0000005e5eb820 */ /* 0x000fe20000400000 */
[----:B------:R2:W3:Y:S01]  /*2870*/  MUFU.EX2 R12, R99 ;  /* 0x00000063000c7308 */ /* 0x0004e20000000800 */
[----:B----4-:R-:W-:Y:S06]  /*2880*/  @!P6 BRA `(.L_x_23) ;  /* 0x000000840098e947 */ /* 0x010fec0003800000 */
.L_x_77:
[----:B-1----:R-:W-:Y:S01]  /*2890*/  @!P1 FMUL R35, R35, R35 ;  /* 0x0000002323239220 */ /* 0x002fe20000400000 */
[----:B---3--:R-:W-:Y:S01]  /*28a0*/  @!P2 FMUL R12, R12, R12 ;  /* 0x0000000c0c0ca220 */ /* 0x008fe20000400000 */
[----:B------:R-:W-:Y:S01]  /*28b0*/  ISETP.NE.AND P6, PT, R24, RZ, PT ;  /* 0x000000ff1800720c */ /* 0x000fe20003fc5270 */
[----:B------:R-:W-:Y:S01]  /*28c0*/  UIADD3 UR6, UR14, 0x200, URZ ;  /* 0x000002000e067890 */ /* 0x000fe2000fffe03f */
[----:B------:R-:W-:Y:S01]  /*28d0*/  F2FP.F16.F32.PACK_AB R24, R19, R40 ;  /* 0x000000281318723e */ /* 0x000fe200000000ff */
[----:B----4-:R2:W1:Y:S01]  /*28e0*/  MUFU.EX2 R11, R94 ;  /* 0x0000005e000b7308 */ /* 0x0104620000000800 */
[----:B------:R-:W-:Y:S01]  /*28f0*/  F2FP.F16.F32.PACK_AB R26, R28, R21 ;  /* 0x000000151c1a723e */ /* 0x000fe200000000ff */
[----:B------:R-:W-:Y:S01]  /*2900*/  UMOV UR7, 0x80000020 ;  /* 0x8000002000077882 */ /* 0x000fe20000000000 */
[----:B------:R-:W-:Y:S01]  /*2910*/  F2FP.F16.F32.PACK_AB R25, R33, R32 ;  /* 0x000000202119723e */ /* 0x000fe200000000ff */
[----:B------:R-:W-:Y:S01]  /*2920*/  @!P5 FMUL R68, R68, 0.5 ;  /* 0x3f0000004444d820 */ /* 0x000fe20000400000 */
[----:B------:R-:W-:Y:S01]  /*2930*/  F2FP.F16.F32.PACK_AB R27, R12, R35 ;  /* 0x000000230c1b723e */ /* 0x000fe200000000ff */
[----:B------:R-:W-:Y:S01]  /*2940*/  @!P4 FMUL R104, R104, 0.5 ;  /* 0x3f0000006868c820 */ /* 0x000fe20000400000 */
[----:B------:R-:W-:Y:S01]  /*2950*/  FSETP.GEU.AND P2, PT, R77, -126, PT ;  /* 0xc2fc00004d00780b */ /* 0x000fe20003f4e000 */
[----:B------:R-:W-:Y:S01]  /*2960*/  ULDC UR15, c[0x0][0x604] ;  /* 0x00018100000f7ab9 */ /* 0x000fe20000000800 */
[----:B--2---:R-:W-:Y:S01]  /*2970*/  WARPGROUP.ARRIVE ;  /* 0x00000000000079c5 */ /* 0x004fe20000000000 */
[----:B------:R-:W-:Y:S01]  /*2980*/  @!P6 FMUL R34, R34, R34 ;  /* 0x000000222222e220 */ /* 0x000fe20000400000 */
[----:B------:R-:W-:Y:S01]  /*2990*/  FSETP.GEU.AND P6, PT, R46, -126, PT ;  /* 0xc2fc00002e00780b */ /* 0x000fe20003fce000 */
[----:B------:R-:W2:Y:S01]  /*29a0*/  MUFU.EX2 R45, R104 ;  /* 0x00000068002d7308 */ /* 0x000ea20000000800 */
[----:B------:R-:W-:Y:S01]  /*29b0*/  FSETP.GEU.AND P1, PT, R72, -126, PT ;  /* 0xc2fc00004800780b */ /* 0x000fe20003f2e000 */
[----:B------:R-:W-:Y:S01]  /*29c0*/  ULDC UR21, c[0x0][0x28c] ;  /* 0x0000a30000157ab9 */ /* 0x000fe20000000800 */
[----:B------:R-:W-:Y:S01]  /*29d0*/  HGMMA.64x32x16.F32 R88, R24, gdesc[UR4].tnspB, RZ, !UPT, gsb0 ;  /* 0x4060000418587df0 */ /* 0x000fe2000c0008ff */
[----:B------:R-:W-:Y:S01]  /*29e0*/  UIADD3 UR6, UR14, 0x240, URZ ;  /* 0x000002400e067890 */ /* 0x000fe2000fffe03f */
[----:B-1----:R-:W-:Y:S01]  /*29f0*/  @!P3 FMUL R11, R11, R11 ;  /* 0x0000000b0b0bb220 */ /* 0x002fe20000400000 */
[----:B------:R-:W-:Y:S01]  /*2a00*/  FSETP.GEU.AND P3, PT, R63, -126, PT ;  /* 0xc2fc00003f00780b */ /* 0x000fe20003f6e000 */
[----:B------:R-:W-:Y:S01]  /*2a10*/  UMOV UR7, 0x80000020 ;  /* 0x8000002000077882 */ /* 0x000fe20000000000 */
[----:B------:R-:W-:Y:S01]  /*2a20*/  @!P2 FMUL R77, R77, 0.5 ;  /* 0x3f0000004d4da820 */ /* 0x000fe20000400000 */
[----:B------:R-:W1:Y:S01]  /*2a30*/  MUFU.EX2 R68, R68 ;  /* 0x0000004400447308 */ /* 0x000e620000000800 */
[----:B------:R-:W-:Y:S01]  /*2a40*/  VIADD R10, R10, 0x80 ;  /* 0x000000800a0a7836 */ /* 0x000fe20000000000 */
[----:B------:R-:W-:Y:S01]  /*2a50*/  LEA.HI.SX32 R18, R18, 0xffffffff, 0x19 ;  /* 0xffffffff12127811 */ /* 0x000fe200078fcaff */
[----:B------:R-:W-:-:S02]  /*2a60*/  @!P6 FMUL R46, R46, 0.5 ;  /* 0x3f0000002e2ee820 */ /* 0x000fc40000400000 */
[----:B------:R-:W-:-:S03]  /*2a70*/  @!P1 FMUL R72, R72, 0.5 ;  /* 0x3f00000048489820 */ /* 0x000fc60000400000 */
[----:B------:R-:W3:Y:S01]  /*2a80*/  MUFU.EX2 R77, R77 ;  /* 0x0000004d004d7308 */ /* 0x000ee20000000800 */
[----:B--2---:R-:W-:Y:S01]  /*2a90*/  @!P4 FMUL R45, R45, R45 ;  /* 0x0000002d2d2dc220 */ /* 0x004fe20000400000 */
[----:B------:R-:W-:Y:S01]  /*2aa0*/  @!P3 FMUL R63, R63, 0.5 ;  /* 0x3f0000003f3fb820 */ /* 0x000fe20000400000 */
[----:B------:R-:W-:-:S05]  /*2ab0*/  FSETP.GEU.AND P4, PT, R62, -126, PT ;  /* 0xc2fc00003e00780b */ /* 0x000fca0003f8e000 */
[----:B------:R-:W2:Y:S01]  /*2ac0*/  MUFU.EX2 R46, R46 ;  /* 0x0000002e002e7308 */ /* 0x000ea20000000800 */
[----:B-1----:R-:W-:Y:S01]  /*2ad0*/  @!P5 FMUL R68, R68, R68 ;  /* 0x000000444444d220 */ /* 0x002fe20000400000 */
[----:B------:R-:W-:-:S06]  /*2ae0*/  FSETP.GEU.AND P5, PT, R80, -126, PT ;  /* 0xc2fc00005000780b */ /* 0x000fcc0003fae000 */
[----:B------:R-:W1:Y:S01]  /*2af0*/  MUFU.EX2 R72, R72 ;  /* 0x0000004800487308 */ /* 0x000e620000000800 */
[----:B---3--:R-:W-:Y:S01]  /*2b00*/  @!P2 FMUL R77, R77, R77 ;  /* 0x0000004d4d4da220 */ /* 0x008fe20000400000 */
[----:B------:R-:W-:Y:S01]  /*2b10*/  @!P4 FMUL R62, R62, 0.5 ;  /* 0x3f0000003e3ec820 */ /* 0x000fe20000400000 */
[----:B------:R-:W-:-:S04]  /*2b20*/  FSETP.GEU.AND P2, PT, R83, -126, PT ;  /* 0xc2fc00005300780b */ /* 0x000fc80003f4e000 */
[----:B------:R-:W-:Y:S01]  /*2b30*/  @!P5 FMUL R80, R80, 0.5 ;  /* 0x3f0000005050d820 */ /* 0x000fe20000400000 */
[----:B------:R-:W3:Y:S01]  /*2b40*/  MUFU.EX2 R63, R63 ;  /* 0x0000003f003f7308 */ /* 0x000ee20000000800 */
[----:B--2---:R-:W-:Y:S01]  /*2b50*/  @!P6 FMUL R46, R46, R46 ;  /* 0x0000002e2e2ee220 */ /* 0x004fe20000400000 */
[----:B------:R-:W-:-:S06]  /*2b60*/  FSETP.GEU.AND P6, PT, R61, -126, PT ;  /* 0xc2fc00003d00780b */ /* 0x000fcc0003fce000 */
[----:B------:R-:W2:Y:S01]  /*2b70*/  MUFU.EX2 R62, R62 ;  /* 0x0000003e003e7308 */ /* 0x000ea20000000800 */
[----:B-1----:R-:W-:Y:S01]  /*2b80*/  @!P1 FMUL R72, R72, R72 ;  /* 0x0000004848489220 */ /* 0x002fe20000400000 */
[----:B------:R-:W-:Y:S01]  /*2b90*/  FSETP.GEU.AND P1, PT, R82, -126, PT ;  /* 0xc2fc00005200780b */ /* 0x000fe20003f2e000 */
[----:B------:R-:W-:Y:S01]  /*2ba0*/  @!P2 FMUL R83, R83, 0.5 ;  /* 0x3f0000005353a820 */ /* 0x000fe20000400000 */
[----:B------:R-:W-:Y:S02]  /*2bb0*/  WARPGROUP.DEPBAR.LE gsb0, 0x0 ;  /* 0x00008000000079c5 */ /* 0x000fe40000010000 */
[----:B------:R-:W-:Y:S01]  /*2bc0*/  F2FP.F16.F32.PACK_AB R24, R20, R15 ;  /* 0x0000000f1418723e */ /* 0x000fe200000000ff */
[----:B------:R-:W-:Y:S01]  /*2bd0*/  @!P6 FMUL R61, R61, 0.5 ;  /* 0x3f0000003d3de820 */ /* 0x000fe20000400000 */
[----:B------:R-:W-:Y:S01]  /*2be0*/  F2FP.F16.F32.PACK_AB R26, R23, R22 ;  /* 0x00000016171a723e */ /* 0x000fe200000000ff */
[----:B---3--:R-:W-:Y:S01]  /*2bf0*/  @!P3 FMUL R63, R63, R63 ;  /* 0x0000003f3f3fb220 */ /* 0x008fe20000400000 */
[----:B------:R-:W-:Y:S01]  /*2c00*/  F2FP.F16.F32.PACK_AB R25, R68, R45 ;  /* 0x0000002d4419723e */ /* 0x000fe200000000ff */
[----:B------:R-:W1:Y:S01]  /*2c10*/  MUFU.EX2 R80, R80 ;  /* 0x0000005000507308 */ /* 0x000e620000000800 */
[----:B------:R-:W-:-:S02]  /*2c20*/  F2FP.F16.F32.PACK_AB R27, R46, R77 ;  /* 0x0000004d2e1b723e */ /* 0x000fc400000000ff */
[----:B------:R-:W-:Y:S01]  /*2c30*/  FSETP.GEU.AND P3, PT, R81, -126, PT ;  /* 0xc2fc00005100780b */ /* 0x000fe20003f6e000 */
[----:B------:R-:W-:Y:S01]  /*2c40*/  @!P1 FMUL R82, R82, 0.5 ;  /* 0x3f00000052529820 */ /* 0x000fe20000400000 */
[----:B------:R-:W-:Y:S01]  /*2c50*/  WARPGROUP.ARRIVE ;  /* 0x00000000000079c5 */ /* 0x000fe20000000000 */
[----:B--2---:R-:W-:Y:S01]  /*2c60*/  @!P4 FMUL R62, R62, R62 ;  /* 0x0000003e3e3ec220 */ /* 0x004fe20000400000 */
[----:B------:R-:W-:Y:S01]  /*2c70*/  FSETP.GEU.AND P4, PT, R60, -126, PT ;  /* 0xc2fc00003c00780b */ /* 0x000fe20003f8e000 */
[----:B------:R-:W2:Y:S03]  /*2c80*/  MUFU.EX2 R83, R83 ;  /* 0x0000005300537308 */ /* 0x000ea60000000800 */
[----:B------:R-:W-:Y:S01]  /*2c90*/  HGMMA.64x32x16.F32 R88, R24, gdesc[UR4].tnspB, R88, gsb0 ;  /* 0x4060000418587df0 */ /* 0x000fe20008000858 */
[----:B------:R-:W-:Y:S01]  /*2ca0*/  UIADD3 UR6, UR14, 0x280, URZ ;  /* 0x000002800e067890 */ /* 0x000fe2000fffe03f */
[----:B------:R-:W-:-:S03]  /*2cb0*/  UMOV UR7, 0x80000020 ;  /* 0x8000002000077882 */ /* 0x000fc60000000000 */
[----:B------:R-:W-:Y:S01]  /*2cc0*/  @!P3 FMUL R81, R81, 0.5 ;  /* 0x3f0000005151b820 */ /* 0x000fe20000400000 */
[----:B------:R-:W3:Y:S01]  /*2cd0*/  MUFU.EX2 R82, R82 ;  /* 0x0000005200527308 */ /* 0x000ee20000000800 */
[----:B-1----:R-:W-:Y:S01]  /*2ce0*/  @!P5 FMUL R80, R80, R80 ;  /* 0x000000505050d220 */ /* 0x002fe20000400000 */
[----:B------:R-:W-:Y:S01]  /*2cf0*/  FSETP.GEU.AND P5, PT, R59, -126, PT ;  /* 0xc2fc00003b00780b */ /* 0x000fe20003fae000 */
[----:B------:R-:W-:-:S05]  /*2d00*/  @!P4 FMUL R60, R60, 0.5 ;  /* 0x3f0000003c3cc820 */ /* 0x000fca0000400000 */
[----:B------:R-:W1:Y:S01]  /*2d10*/  MUFU.EX2 R81, R81 ;  /* 0x0000005100517308 */ /* 0x000e620000000800 */
[----:B--2---:R-:W-:Y:S01]  /*2d20*/  @!P2 FMUL R83, R83, R83 ;  /* 0x000000535353a220 */ /* 0x004fe20000400000 */
[----:B------:R-:W-:-:S05]  /*2d30*/  FSETP.GEU.AND P2, PT, R79, -126, PT ;  /* 0xc2fc00004f00780b */ /* 0x000fca0003f4e000 */
[----:B------:R-:W-:Y:S01]  /*2d40*/  @!P5 FMUL R59, R59, 0.5 ;  /* 0x3f0000003b3bd820 */ /* 0x000fe20000400000 */
[----:B------:R-:W2:Y:S01]  /*2d50*/  MUFU.EX2 R61, R61 ;  /* 0x0000003d003d7308 */ /* 0x000ea20000000800 */
[----:B---3--:R-:W-:Y:S01]  /*2d60*/  @!P1 FMUL R82, R82, R82 ;  /* 0x0000005252529220 */ /* 0x008fe20000400000 */
[----:B------:R-:W-:-:S05]  /*2d70*/  FSETP.GEU.AND P1, PT, R66, -126, PT ;  /* 0xc2fc00004200780b */ /* 0x000fca0003f2e000 */
[----:B------:R-:W-:Y:S01]  /*2d80*/  @!P2 FMUL R79, R79, 0.5 ;  /* 0x3f0000004f4fa820 */ /* 0x000fe20000400000 */
[----:B------:R-:W3:Y:S01]  /*2d90*/  MUFU.EX2 R60, R60 ;  /* 0x0000003c003c7308 */ /* 0x000ee20000000800 */
[----:B-1----:R-:W-:Y:S01]  /*2da0*/  @!P3 FMUL R81, R81, R81 ;  /* 0x000000515151b220 */ /* 0x002fe20000400000 */
[----:B------:R-:W-:-:S05]  /*2db0*/  FSETP.GEU.AND P3, PT, R58, -126, PT ;  /* 0xc2fc00003a00780b */ /* 0x000fca0003f6e000 */
[----:B------:R-:W-:Y:S01]  /*2dc0*/  @!P1 FMUL R66, R66, 0.5 ;  /* 0x3f00000042429820 */ /* 0x000fe20000400000 */
[----:B------:R-:W1:Y:S01]  /*2dd0*/  MUFU.EX2 R84, R59 ;  /* 0x0000003b00547308 */ /* 0x000e620000000800 */
[----:B--2---:R-:W-:Y:S01]  /*2de0*/  @!P6 FMUL R61, R61, R61 ;  /* 0x0000003d3d3de220 */ /* 0x004fe20000400000 */
[----:B------:R-:W-:-:S03]  /*2df0*/  FSETP.GEU.AND P6, PT, R70, -126, PT ;  /* 0xc2fc00004600780b */ /* 0x000fc60003fce000 */
[----:B------:R-:W-:Y:S02]  /*2e00*/  FADD R40, R40, R61 ;  /* 0x0000003d28287221 */ /* 0x000fe40000000000 */
[----:B------:R-:W-:Y:S01]  /*2e10*/  @!P3 FMUL R58, R58, 0.5 ;  /* 0x3f0000003a3ab820 */ /* 0x000fe20000400000 */
[----:B------:R-:W2:Y:S01]  /*2e20*/  MUFU.EX2 R79, R79 ;  /* 0x0000004f004f7308 */ /* 0x000ea20000000800 */
[----:B---3--:R-:W-:Y:S01]  /*2e30*/  @!P4 FMUL R60, R60, R60 ;  /* 0x0000003c3c3cc220 */ /* 0x008fe20000400000 */
[----:B------:R-:W-:Y:S01]  /*2e40*/  FSETP.GEU.AND P4, PT, R75, -126, PT ;  /* 0xc2fc00004b00780b */ /* 0x000fe20003f8e000 */
[----:B------:R-:W-:Y:S02]  /*2e50*/  WARPGROUP.DEPBAR.LE gsb0, 0x0 ;  /* 0x00008000000079c5 */ /* 0x000fe40000010000 */
[----:B------:R-:W-:Y:S02]  /*2e60*/  F2FP.F16.F32.PACK_AB R24, R30, R29 ;  /* 0x0000001d1e18723e */ /* 0x000fe400000000ff */
[----:B------:R-:W-:Y:S01]  /*2e70*/  @!P6 FMUL R70, R70, 0.5 ;  /* 0x3f0000004646e820 */ /* 0x000fe20000400000 */
[----:B------:R-:W-:Y:S01]  /*2e80*/  F2FP.F16.F32.PACK_AB R26, R34, R31 ;  /* 0x0000001f221a723e */ /* 0x000fe200000000ff */
[----:B------:R-:W3:Y:S01]  /*2e90*/  MUFU.EX2 R66, R66 ;  /* 0x0000004200427308 */ /* 0x000ee20000000800 */
[----:B------:R-:W-:Y:S01]  /*2ea0*/  F2FP.F16.F32.PACK_AB R25, R83, R80 ;  /* 0x000000505319723e */ /* 0x000fe200000000ff */
[----:B-1----:R-:W-:Y:S01]  /*2eb0*/  @!P5 FMUL R84, R84, R84 ;  /* 0x000000545454d220 */ /* 0x002fe20000400000 */
[----:B------:R-:W-:Y:S01]  /*2ec0*/  F2FP.F16.F32.PACK_AB R27, R81, R82 ;  /* 0x00000052511b723e */ /* 0x000fe200000000ff */
[----:B------:R-:W-:Y:S01]  /*2ed0*/  FADD R19, R19, R60 ;  /* 0x0000003c13137221 */ /* 0x000fe20000000000 */
[----:B------:R-:W-:Y:S01]  /*2ee0*/  FSETP.GEU.AND P5, PT, R57, -126, PT ;  /* 0xc2fc00003900780b */ /* 0x000fe20003fae000 */
[----:B------:R-:W-:Y:S01]  /*2ef0*/  @!P4 FMUL R75, R75, 0.5 ;  /* 0x3f0000004b4bc820 */ /* 0x000fe20000400000 */
[----:B------:R-:W-:Y:S01]  /*2f00*/  WARPGROUP.ARRIVE ;  /* 0x00000000000079c5 */ /* 0x000fe20000000000 */
[----:B------:R-:W1:Y:S01]  /*2f10*/  MUFU.EX2 R70, R70 ;  /* 0x0000004600467308 */ /* 0x000e620000000800 */
[----:B--2---:R-:W-:Y:S01]  /*2f20*/  @!P2 FMUL R79, R79, R79 ;  /* 0x0000004f4f4fa220 */ /* 0x004fe20000400000 */
[----:B------:R-:W-:-:S03]  /*2f30*/  FSETP.GEU.AND P2, PT, R56, -126, PT ;  /* 0xc2fc00003800780b */ /* 0x000fc60003f4e000 */
[----:B------:R-:W-:Y:S01]  /*2f40*/  HGMMA.64x32x16.F32 R88, R24, gdesc[UR4].tnspB, R88, gsb0 ;  /* 0x4060000418587df0 */ /* 0x000fe20008000858 */
[----:B------:R-:W-:Y:S02]  /*2f50*/  UIADD3 UR6, UR14, 0x2c0, URZ ;  /* 0x000002c00e067890 */ /* 0x000fe4000fffe03f */
[----:B------:R-:W2:Y:S01]  /*2f60*/  MUFU.EX2 R75, R75 ;  /* 0x0000004b004b7308 */ /* 0x000ea20000000800 */
[----:B---3--:R-:W-:Y:S01]  /*2f70*/  @!P1 FMUL R66, R66, R66 ;  /* 0x0000004242429220 */ /* 0x008fe20000400000 */
[----:B------:R-:W-:Y:S01]  /*2f80*/  @!P5 FMUL R57, R57, 0.5 ;  /* 0x3f0000003939d820 */ /* 0x000fe20000400000 */
[----:B------:R-:W-:Y:S01]  /*2f90*/  UMOV UR7, 0x80000020 ;  /* 0x8000002000077882 */ /* 0x000fe20000000000 */
[----:B------:R-:W-:-:S03]  /*2fa0*/  FSETP.GEU.AND P1, PT, R78, -126, PT ;  /* 0xc2fc00004e00780b */ /* 0x000fc60003f2e000 */
[----:B------:R-:W-:Y:S01]  /*2fb0*/  @!P2 FMUL R56, R56, 0.5 ;  /* 0x3f0000003838a820 */ /* 0x000fe20000400000 */
[----:B------:R-:W3:Y:S01]  /*2fc0*/  MUFU.EX2 R59, R58 ;  /* 0x0000003a003b7308 */ /* 0x000ee20000000800 */
[----:B-1----:R-:W-:Y:S01]  /*2fd0*/  @!P6 FMUL R70, R70, R70 ;  /* 0x000000464646e220 */ /* 0x002fe20000400000 */
[----:B------:R-:W-:-:S06]  /*2fe0*/  FSETP.GEU.AND P6, PT, R65, -126, PT ;  /* 0xc2fc00004100780b */ /* 0x000fcc0003fce000 */
[----:B------:R-:W1:Y:S01]  /*2ff0*/  MUFU.EX2 R58, R57 ;  /* 0x00000039003a7308 */ /* 0x000e620000000800 */
[----:B--2---:R-:W-:Y:S01]  /*3000*/  @!P4 FMUL R75, R75, R75 ;  /* 0x0000004b4b4bc220 */ /* 0x004fe20000400000 */
[----:B------:R-:W-:Y:S01]  /*3010*/  @!P1 FMUL R78, R78, 0.5 ;  /* 0x3f0000004e4e9820 */ /* 0x000fe20000400000 */
[----:B------:R-:W-:-:S04]  /*3020*/  FSETP.GEU.AND P4, PT, R52, -126, PT ;  /* 0xc2fc00003400780b */ /* 0x000fc80003f8e000 */
[----:B------:R-:W-:Y:S01]  /*3030*/  @!P6 FMUL R65, R65, 0.5 ;  /* 0x3f0000004141e820 */ /* 0x000fe20000400000 */
[----:B------:R-:W2:Y:S01]  /*3040*/  MUFU.EX2 R85, R56 ;  /* 0x0000003800557308 */ /* 0x000ea20000000800 */
[----:B---3--:R-:W-:Y:S01]  /*3050*/  @!P3 FMUL R59, R59, R59 ;  /* 0x0000003b3b3bb220 */ /* 0x008fe20000400000 */
[----:B------:R-:W-:-:S03]  /*3060*/  FSETP.GEU.AND P3, PT, R69, -126, PT ;  /* 0xc2fc00004500780b */ /* 0x000fc60003f6e000 */
[----:B------:R-:W-:-:S03]  /*3070*/  FADD R28, R28, R59 ;  /* 0x0000003b1c1c7221 */ /* 0x000fc60000000000 */
[----:B------:R-:W3:Y:S01]  /*3080*/  MUFU.EX2 R87, R78 ;  /* 0x0000004e00577308 */ /* 0x000ee20000000800 */
[----:B-1----:R-:W-:Y:S01]  /*3090*/  @!P5 FMUL R58, R58, R58 ;  /* 0x0000003a3a3ad220 */ /* 0x002fe20000400000 */
[----:B------:R-:W-:Y:S01]  /*30a0*/  FSETP.GEU.AND P5, PT, R74, -126, PT ;  /* 0xc2fc00004a00780b */ /* 0x000fe20003fae000 */
[----:B------:R-:W-:Y:S02]  /*30b0*/  @!P4 FMUL R52, R52, 0.5 ;  /* 0x3f0000003434c820 */ /* 0x000fe40000400000 */
[----:B------:R-:W-:Y:S02]  /*30c0*/  FADD R15, R15, R58 ;  /* 0x0000003a0f0f7221 */ /* 0x000fe40000000000 */
[----:B------:R-:W-:Y:S01]  /*30d0*/  @!P3 FMUL R69, R69, 0.5 ;  /* 0x3f0000004545b820 */ /* 0x000fe20000400000 */
[----:B------:R-:W1:Y:S01]  /*30e0*/  MUFU.EX2 R56, R65 ;  /* 0x0000004100387308 */ /* 0x000e620000000800 */
[----:B--2---:R-:W-:Y:S01]  /*30f0*/  @!P2 FMUL R85, R85, R85 ;  /* 0x000000555555a220 */ /* 0x004fe20000400000 */
[----:B------:R-:W-:Y:S01]  /*3100*/  FSETP.GEU.AND P2, PT, R51, -126, PT ;  /* 0xc2fc00003300780b */ /* 0x000fe20003f4e000 */
[----:B------:R-:W-:-:S02]  /*3110*/  WARPGROUP.DEPBAR.LE gsb0, 0x0 ;  /* 0x00008000000079c5 */ /* 0x000fc40000010000 */
[----:B------:R-:W-:Y:S02]  /*3120*/  F2FP.F16.F32.PACK_AB R24, R72, R11 ;  /* 0x0000000b4818723e */ /* 0x000fe400000000ff */
[----:B------:R-:W-:Y:S01]  /*3130*/  @!P5 FMUL R74, R74, 0.5 ;  /* 0x3f0000004a4ad820 */ /* 0x000fe20000400000 */
[----:B------:R-:W-:Y:S01]  /*3140*/  F2FP.F16.F32.PACK_AB R26, R62, R63 ;  /* 0x0000003f3e1a723e */ /* 0x000fe200000000ff */
[----:B------:R-:W2:Y:S01]  /*3150*/  MUFU.EX2 R78, R69 ;  /* 0x00000045004e7308 */ /* 0x000ea20000000800 */
[----:B------:R-:W-:Y:S01]  /*3160*/  F2FP.F16.F32.PACK_AB R25, R66, R79 ;  /* 0x0000004f4219723e */ /* 0x000fe200000000ff */
[----:B---3--:R-:W-:Y:S01]  /*3170*/  @!P1 FMUL R87, R87, R87 ;  /* 0x0000005757579220 */ /* 0x008fe20000400000 */
[----:B------:R-:W-:-:S03]  /*3180*/  F2FP.F16.F32.PACK_AB R27, R75, R70 ;  /* 0x000000464b1b723e */ /* 0x000fc600000000ff */
[----:B------:R-:W-:Y:S01]  /*3190*/  @!P2 FMUL R51, R51, 0.5 ;  /* 0x3f0000003333a820 */ /* 0x000fe20000400000 */
[----:B-1----:R-:W-:Y:S01]  /*31a0*/  @!P6 FMUL R56, R56, R56 ;  /* 0x000000383838e220 */ /* 0x002fe20000400000 */
[----:B------:R-:W-:Y:S01]  /*31b0*/  FSETP.GEU.AND P1, PT, R50, -126, PT ;  /* 0xc2fc00003200780b */ /* 0x000fe20003f2e000 */
[----:B------:R-:W-:Y:S01]  /*31c0*/  WARPGROUP.ARRIVE ;  /* 0x00000000000079c5 */ /* 0x000fe20000000000 */
[----:B------:R-:W1:Y:S01]  /*31d0*/  MUFU.EX2 R57, R74 ;  /* 0x0000004a00397308 */ /* 0x000e620000000800 */
[----:B------:R-:W-:Y:S01]  /*31e0*/  FSETP.GEU.AND P6, PT, R76, -126, PT ;  /* 0xc2fc00004c00780b */ /* 0x000fe20003fce000 */
[----:B------:R-:W-:-:S03]  /*31f0*/  FADD R33, R33, R56 ;  /* 0x0000003821217221 */ /* 0x000fc60000000000 */
[----:B------:R-:W-:Y:S01]  /*3200*/  HGMMA.64x32x16.F32 R88, R24, gdesc[UR4].tnspB, R88, gsb0 ;  /* 0x4060000418587df0 */ /* 0x000fe20008000858 */
[----:B------:R-:W-:Y:S02]  /*3210*/  UIADD3 UR6, UR14, 0x300, URZ ;  /* 0x000003000e067890 */ /* 0x000fe4000fffe03f */
[----:B------:R-:W3:Y:S01]  /*3220*/  MUFU.EX2 R105, R52 ;  /* 0x0000003400697308 */ /* 0x000ee20000000800 */
[----:B--2---:R-:W-:Y:S01]  /*3230*/  @!P3 FMUL R78, R78, R78 ;  /* 0x0000004e4e4eb220 */ /* 0x004fe20000400000 */
[----:B------:R-:W-:Y:S01]  /*3240*/  UMOV UR7, 0x80000020 ;  /* 0x8000002000077882 */ /* 0x000fe20000000000 */
[----:B------:R-:W-:Y:S01]  /*3250*/  FSETP.GEU.AND P3, PT, R64, -126, PT ;  /* 0xc2fc00004000780b */ /* 0x000fe20003f6e000 */
[----:B------:R-:W-:Y:S01]  /*3260*/  @!P1 FMUL R50, R50, 0.5 ;  /* 0x3f00000032329820 */ /* 0x000fe20000400000 */
[----:B------:R-:W-:Y:S01]  /*3270*/  FADD R35, R35, R78 ;  /* 0x0000004e23237221 */ /* 0x000fe20000000000 */
[----:B------:R-:W-:Y:S02]  /*3280*/  @!P6 FMUL R76, R76, 0.5 ;  /* 0x3f0000004c4ce820 */ /* 0x000fe40000400000 */
[----:B------:R-:W2:Y:S01]  /*3290*/  MUFU.EX2 R52, R51 ;  /* 0x0000003300347308 */ /* 0x000ea20000000800 */
[----:B-1----:R-:W-:Y:S01]  /*32a0*/  @!P5 FMUL R57, R57, R57 ;  /* 0x000000393939d220 */ /* 0x002fe20000400000 */
[----:B------:R-:W-:-:S03]  /*32b0*/  FSETP.GEU.AND P5, PT, R49, -126, PT ;  /* 0xc2fc00003100780b */ /* 0x000fc60003fae000 */
[----:B------:R-:W-:-:S03]  /*32c0*/  FADD R12, R12, R57 ;  /* 0x000000390c0c7221 */ /* 0x000fc60000000000 */
[----:B------:R-:W1:Y:S01]  /*32d0*/  MUFU.EX2 R86, R50 ;  /* 0x0000003200567308 */ /* 0x000e620000000800 */
[----:B---3--:R-:W-:Y:S01]  /*32e0*/  @!P4 FMUL R105, R105, R105 ;  /* 0x000000696969c220 */ /* 0x008fe20000400000 */
[----:B------:R-:W-:Y:S01]  /*32f0*/  FSETP.GEU.AND P4, PT, R67, -126, PT ;  /* 0xc2fc00004300780b */ /* 0x000fe20003f8e000 */
[----:B------:R-:W-:Y:S02]  /*3300*/  @!P3 FMUL R64, R64, 0.5 ;  /* 0x3f0000004040b820 */ /* 0x000fe40000400000 */
[----:B------:R-:W-:Y:S02]  /*3310*/  FADD R22, R22, R105 ;  /* 0x0000006916167221 */ /* 0x000fe40000000000 */
[----:B------:R-:W-:Y:S01]  /*3320*/  @!P5 FMUL R49, R49, 0.5 ;  /* 0x3f0000003131d820 */ /* 0x000fe20000400000 */
[----:B------:R-:W3:Y:S01]  /*3330*/  MUFU.EX2 R76, R76 ;  /* 0x0000004c004c7308 */ /* 0x000ee20000000800 */
[----:B--2---:R-:W-:Y:S01]  /*3340*/  @!P2 FMUL R52, R52, R52 ;  /* 0x000000343434a220 */ /* 0x004fe20000400000 */
[----:B------:R-:W-:-:S03]  /*3350*/  FSETP.GEU.AND P2, PT, R73, -126, PT ;  /* 0xc2fc00004900780b */ /* 0x000fc60003f4e000 */
[----:B------:R-:W-:Y:S02]  /*3360*/  FADD R23, R23, R52 ;  /* 0x0000003417177221 */ /* 0x000fe40000000000 */
[----:B------:R-:W-:Y:S01]  /*3370*/  @!P4 FMUL R67, R67, 0.5 ;  /* 0x3f0000004343c820 */ /* 0x000fe20000400000 */
[----:B------:R-:W2:Y:S01]  /*3380*/  MUFU.EX2 R51, R64 ;  /* 0x0000004000337308 */ /* 0x000ea20000000800 */
[----:B-1----:R-:W-:Y:S01]  /*3390*/  @!P1 FMUL R86, R86, R86 ;  /* 0x0000005656569220 */ /* 0x002fe20000400000 */
[----:B------:R-:W-:-:S03]  /*33a0*/  FSETP.GEU.AND P1, PT, R48, -126, PT ;  /* 0xc2fc00003000780b */ /* 0x000fc60003f2e000 */
[----:B------:R-:W-:Y:S02]  /*33b0*/  FADD R29, R29, R86 ;  /* 0x000000561d1d7221 */ /* 0x000fe40000000000 */
[----:B------:R-:W-:Y:S01]  /*33c0*/  @!P2 FMUL R73, R73, 0.5 ;  /* 0x3f0000004949a820 */ /* 0x000fe20000400000 */
[----:B------:R-:W1:Y:S01]  /*33d0*/  MUFU.EX2 R50, R67 ;  /* 0x0000004300327308 */ /* 0x000e620000000800 */
[----:B---3--:R-:W-:Y:S01]  /*33e0*/  @!P6 FMUL R76, R76, R76 ;  /* 0x0000004c4c4ce220 */ /* 0x008fe20000400000 */
[----:B------:R-:W-:Y:S01]  /*33f0*/  FSETP.GEU.AND P6, PT, R47, -126, PT ;  /* 0xc2fc00002f00780b */ /* 0x000fe20003fce000 */
[----:B------:R-:W-:Y:S02]  /*3400*/  FADD R29, R40, R29 ;  /* 0x0000001d281d7221 */ /* 0x000fe40000000000 */
[----:B------:R-:W-:Y:S01]  /*3410*/  FADD R45, R45, R76 ;  /* 0x0000004c2d2d7221 */ /* 0x000fe20000000000 */
[----:B------:R-:W-:Y:S02]  /*3420*/  WARPGROUP.DEPBAR.LE gsb0, 0x0 ;  /* 0x00008000000079c5 */ /* 0x000fe40000010000 */
[----:B------:R-:W-:Y:S01]  /*3430*/  F2FP.F16.F32.PACK_AB R24, R60, R61 ;  /* 0x0000003d3c18723e */ /* 0x000fe200000000ff */
[----:B------:R-:W3:Y:S01]  /*3440*/  MUFU.EX2 R73, R73 ;  /* 0x0000004900497308 */ /* 0x000ee20000000800 */
[----:B------:R-:W-:Y:S01]  /*3450*/  F2FP.F16.F32.PACK_AB R26, R59, R84 ;  /* 0x000000543b1a723e */ /* 0x000fe200000000ff */
[----:B--2---:R-:W-:Y:S01]  /*3460*/  @!P3 FMUL R51, R51, R51 ;  /* 0x000000333333b220 */ /* 0x004fe20000400000 */
[----:B------:R-:W-:Y:S01]  /*3470*/  F2FP.F16.F32.PACK_AB R25, R56, R87 ;  /* 0x000000573819723e */ /* 0x000fe200000000ff */
[----:B------:R-:W-:Y:S01]  /*3480*/  @!P1 FMUL R48, R48, 0.5 ;  /* 0x3f00000030309820 */ /* 0x000fe20000400000 */
[----:B------:R-:W-:Y:S01]  /*3490*/  F2FP.F16.F32.PACK_AB R27, R57, R78 ;  /* 0x0000004e391b723e */ /* 0x000fe200000000ff */
[----:B------:R-:W-:Y:S01]  /*34a0*/  @!P6 FMUL R47, R47, 0.5 ;  /* 0x3f0000002f2fe820 */ /* 0x000fe20000400000 */
[----:B-1----:R-:W-:Y:S01]  /*34b0*/  @!P4 FMUL R50, R50, R50 ;  /* 0x000000323232c220 */ /* 0x002fe20000400000 */
[----:B------:R-:W1:Y:S01]  /*34c0*/  MUFU.EX2 R74, R48 ;  /* 0x00000030004a7308 */ /* 0x000e620000000800 */
[----:B------:R-:W-:Y:S01]  /*34d0*/  WARPGROUP.ARRIVE ;  /* 0x00000000000079c5 */ /* 0x000fe20000000000 */
[----:B------:R-:W-:Y:S01]  /*34e0*/  FSETP.GEU.AND P3, PT, R71, -126, PT ;  /* 0xc2fc00004700780b */ /* 0x000fe20003f6e000 */
[----:B------:R-:W-:Y:S01]  /*34f0*/  FADD R84, R21, R84 ;  /* 0x0000005415547221 */ /* 0x000fe20000000000 */
[----:B------:R-:W-:Y:S01]  /*3500*/  FSETP.GEU.AND P4, PT, R53, -126, PT ;  /* 0xc2fc00003500780b */ /* 0x000fe20003f8e000 */
[----:B------:R-:W-:-:S02]  /*3510*/  FADD R87, R32, R87 ;  /* 0x0000005720577221 */ /* 0x000fc40000000000 */
[----:B------:R-:W-:Y:S01]  /*3520*/  HGMMA.64x32x16.F32 R88, R24, gdesc[UR4].tnspB, R88, gsb0 ;  /* 0x4060000418587df0 */ /* 0x000fe20008000858 */
[----:B------:R-:W-:Y:S01]  /*3530*/  UIADD3 UR6, UR14, 0x340, URZ ;  /* 0x000003400e067890 */ /* 0x000fe2000fffe03f */
[----:B---3--:R-:W-:Y:S01]  /*3540*/  @!P2 FMUL R73, R73, R73 ;  /* 0x000000494949a220 */ /* 0x008fe20000400000 */
[----:B------:R-:W-:Y:S01]  /*3550*/  UMOV UR7, 0x80000020 ;  /* 0x8000002000077882 */ /* 0x000fe20000000000 */
[----:B------:R-:W-:Y:S01]  /*3560*/  FSETP.GEU.AND P2, PT, R54, -126, PT ;  /* 0xc2fc00003600780b */ /* 0x000fe20003f4e000 */
[----:B------:R-:W2:Y:S01]  /*3570*/  MUFU.EX2 R69, R47 ;  /* 0x0000002f00457308 */ /* 0x000ea20000000800 */
[----:B------:R-:W-:Y:S02]  /*3580*/  FADD R46, R46, R73 ;  /* 0x000000492e2e7221 */ /* 0x000fe40000000000 */
[----:B------:R-:W-:Y:S01]  /*3590*/  @!P3 FMUL R71, R71, 0.5 ;  /* 0x3f0000004747b820 */ /* 0x000fe20000400000 */
[----:B-1----:R-:W-:Y:S01]  /*35a0*/  @!P1 FMUL R74, R74, R74 ;  /* 0x0000004a4a4a9220 */ /* 0x002fe20000400000 */
[----:B------:R-:W-:Y:S01]  /*35b0*/  FSETP.GEU.AND P1, PT, R55, -126, PT ;  /* 0xc2fc00003700780b */ /* 0x000fe20003f2e000 */
[----:B------:R-:W-:-:S02]  /*35c0*/  @!P4 FMUL R53, R53, 0.5 ;  /* 0x3f0000003535c820 */ /* 0x000fc40000400000 */
[----:B------:R-:W1:Y:S01]  /*35d0*/  MUFU.EX2 R65, R49 ;  /* 0x0000003100417308 */ /* 0x000e620000000800 */
[----:B------:R-:W-:-:S03]  /*35e0*/  FADD R31, R31, R74 ;  /* 0x0000004a1f1f7221 */ /* 0x000fc60000000000 */
[----:B------:R-:W-:Y:S01]  /*35f0*/  @!P2 FMUL R54, R54, 0.5 ;  /* 0x3f0000003636a820 */ /* 0x000fe20000400000 */
[----:B------:R-:W-:-:S03]  /*3600*/  FADD R31, R84, R31 ;  /* 0x0000001f541f7221 */ /* 0x000fc60000000000 */
[----:B------:R-:W3:Y:S01]  /*3610*/  MUFU.EX2 R71, R71 ;  /* 0x0000004700477308 */ /* 0x000ee20000000800 */
[----:B--2---:R-:W-:Y:S01]  /*3620*/  @!P6 FMUL R69, R69, R69 ;  /* 0x000000454545e220 */ /* 0x004fe20000400000 */
[----:B------:R-:W-:Y:S01]  /*3630*/  FSETP.GEU.AND P6, PT, R42, -126, PT ;  /* 0xc2fc00002a00780b */ /* 0x000fe20003fce000 */
[----:B------:R-:W-:-:S05]  /*3640*/  @!P1 FMUL R55, R55, 0.5 ;  /* 0x3f00000037379820 */ /* 0x000fca0000400000 */
        /* <DEDUP_REMOVED lines=9> */
[----:B------:R-:W-:Y:S02]  /*36e0*/  FADD R80, R80, R71 ;  /* 0x0000004750507221 */ /* 0x000fe40000000000 */
[----:B------:R-:W-:Y:S01]  /*36f0*/  @!P5 FMUL R41, R41, 0.5 ;  /* 0x3f0000002929d820 */ /* 0x000fe20000400000 */
[----:B------:R-:W3:Y:S01]  /*3700*/  MUFU.EX2 R48, R55 ;  /* 0x0000003700307308 */ /* 0x000ee20000000800 */
[----:B--2---:R-:W-:Y:S01]  /*3710*/  @!P4 FMUL R104, R104, R104 ;  /* 0x000000686868c220 */ /* 0x004fe20000400000 */
[----:B------:R-:W-:Y:S01]  /*3720*/  FSETP.GEU.AND P4, PT, R44, -126, PT ;  /* 0xc2fc00002c00780b */ /* 0x000fe20003f8e000 */
[----:B------:R-:W-:Y:S01]  /*3730*/  FADD R80, R87, R80 ;  /* 0x0000005057507221 */ /* 0x000fe20000000000 */
[----:B------:R-:W-:-:S02]  /*3740*/  WARPGROUP.DEPBAR.LE gsb0, 0x0 ;  /* 0x00008000000079c5 */ /* 0x000fc40000010000 */
[----:B------:R-:W-:Y:S02]  /*3750*/  F2FP.F16.F32.PACK_AB R24, R85, R58 ;  /* 0x0000003a5518723e */ /* 0x000fe400000000ff */
[----:B------:R-:W2:Y:S01]  /*3760*/  MUFU.EX2 R64, R41 ;  /* 0x0000002900407308 */ /* 0x000ea20000000800 */
[----:B------:R-:W-:Y:S01]  /*3770*/  F2FP.F16.F32.PACK_AB R26, R52, R105 ;  /* 0x00000069341a723e */ /* 0x000fe200000000ff */
[----:B-1----:R-:W-:Y:S01]  /*3780*/  @!P2 FMUL R47, R47, R47 ;  /* 0x0000002f2f2fa220 */ /* 0x002fe20000400000 */
[----:B------:R-:W-:Y:S01]  /*3790*/  F2FP.F16.F32.PACK_AB R25, R51, R76 ;  /* 0x0000004c3319723e */ /* 0x000fe200000000ff */
[----:B------:R-:W-:Y:S01]  /*37a0*/  @!P3 FMUL R43, R43, 0.5 ;  /* 0x3f0000002b2bb820 */ /* 0x000fe20000400000 */
[----:B------:R-:W-:Y:S01]  /*37b0*/  F2FP.F16.F32.PACK_AB R27, R73, R50 ;  /* 0x00000032491b723e */ /* 0x000fe200000000ff */
[----:B------:R-:W-:Y:S01]  /*37c0*/  FADD R85, R20, R85 ;  /* 0x0000005514557221 */ /* 0x000fe20000000000 */
[----:B------:R-:W-:Y:S01]  /*37d0*/  FSETP.GEU.AND P2, PT, R36, -126, PT ;  /* 0xc2fc00002400780b */ /* 0x000fe20003f4e000 */
[----:B------:R-:W1:Y:S01]  /*37e0*/  MUFU.EX2 R49, R42 ;  /* 0x0000002a00317308 */ /* 0x000e620000000800 */
[----:B------:R-:W-:Y:S01]  /*37f0*/  WARPGROUP.ARRIVE ;  /* 0x00000000000079c5 */ /* 0x000fe20000000000 */
[----:B---3--:R-:W-:Y:S01]  /*3800*/  @!P1 FMUL R48, R48, R48 ;  /* 0x0000003030309220 */ /* 0x008fe20000400000 */
[----:B------:R-:W-:Y:S01]  /*3810*/  FSETP.GEU.AND P1, PT, R37, -126, PT ;  /* 0xc2fc00002500780b */ /* 0x000fe20003f2e000 */
[----:B------:R-:W-:Y:S01]  /*3820*/  @!P4 FMUL R44, R44, 0.5 ;  /* 0x3f0000002c2cc820 */ /* 0x000fe20000400000 */
[----:B------:R-:W-:Y:S01]  /*3830*/  FADD R51, R68, R51 ;  /* 0x0000003344337221 */ /* 0x000fe20000000000 */
[----:B------:R-:W-:Y:S01]  /*3840*/  FADD R82, R82, R47 ;  /* 0x0000002f52527221 */ /* 0x000fe20000000000 */
[----:B------:R-:W-:Y:S01]  /*3850*/  HGMMA.64x32x16.F32 R88, R24, gdesc[UR4].tnspB, R88, gsb0 ;  /* 0x4060000418587df0 */ /* 0x000fe20008000858 */
[----:B------:R-:W-:Y:S01]  /*3860*/  UIADD3 UR6, UR14, 0x380, URZ ;  /* 0x000003800e067890 */ /* 0x000fe2000fffe03f */
[----:B--2---:R-:W-:Y:S01]  /*3870*/  @!P5 FMUL R64, R64, R64 ;  /* 0x000000404040d220 */ /* 0x004fe20000400000 */
[----:B------:R-:W-:Y:S01]  /*3880*/  UMOV UR7, 0x80000020 ;  /* 0x8000002000077882 */ /* 0x000fe20000000000 */
[----:B------:R-:W-:Y:S01]  /*3890*/  FSETP.GEU.AND P5, PT, R38, -126, PT ;  /* 0xc2fc00002600780b */ /* 0x000fe20003fae000 */
[----:B------:R-:W-:Y:S01]  /*38a0*/  @!P2 FMUL R36, R36, 0.5 ;  /* 0x3f0000002424a820 */ /* 0x000fe20000400000 */
[----:B------:R-:W2:Y:S01]  /*38b0*/  MUFU.EX2 R54, R43 ;  /* 0x0000002b00367308 */ /* 0x000ea20000000800 */
[----:B------:R-:W-:Y:S01]  /*38c0*/  FADD R50, R77, R50 ;  /* 0x000000324d327221 */ /* 0x000fe20000000000 */
[----:B------:R-:W-:Y:S01]  /*38d0*/  FADD R32, R11, R64 ;  /* 0x000000400b207221 */ /* 0x000fe20000000000 */
[----:B------:R-:W-:Y:S01]  /*38e0*/  @!P1 FMUL R37, R37, 0.5 ;  /* 0x3f00000025259820 */ /* 0x000fe20000400000 */
[----:B-1----:R-:W-:Y:S01]  /*38f0*/  @!P6 FMUL R49, R49, R49 ;  /* 0x000000313131e220 */ /* 0x002fe20000400000 */
[----:B------:R-:W-:Y:S01]  /*3900*/  FSETP.GEU.AND P6, PT, R39, -126, PT ;  /* 0xc2fc00002700780b */ /* 0x000fe20003fce000 */
[----:B------:R-:W-:Y:S01]  /*3910*/  FADD R81, R81, R48 ;  /* 0x0000003051517221 */ /* 0x000fe20000000000 */
[----:B------:R-:W-:Y:S01]  /*3920*/  FADD R32, R15, R32 ;  /* 0x000000200f207221 */ /* 0x000fe20000000000 */
[----:B------:R-:W1:Y:S01]  /*3930*/  MUFU.EX2 R41, R44 ;  /* 0x0000002c00297308 */ /* 0x000e620000000800 */
[----:B------:R-:W-:Y:S01]  /*3940*/  FADD R72, R72, R49 ;  /* 0x0000003148487221 */ /* 0x000fe20000000000 */
[----:B------:R-:W-:-:S02]  /*3950*/  VIADD R11, R2, 0x9020 ;  /* 0x00009020020b7836 */ /* 0x000fc40000000000 */
[----:B------:R-:W-:Y:S01]  /*3960*/  @!P5 FMUL R38, R38, 0.5 ;  /* 0x3f0000002626d820 */ /* 0x000fe20000400000 */
[----:B------:R-:W-:Y:S01]  /*3970*/  FADD R35, R35, R82 ;  /* 0x0000005223237221 */ /* 0x000fe20000000000 */
[----:B------:R-:W-:Y:S01]  /*3980*/  FADD R72, R85, R72 ;  /* 0x0000004855487221 */ /* 0x000fe20000000000 */
[----:B------:R-:W-:Y:S01]  /*3990*/  FADD R12, R12, R81 ;  /* 0x000000510c0c7221 */ /* 0x000fe20000000000 */
[----:B------:R-:W-:Y:S01]  /*39a0*/  FADD R29, R29, R32 ;  /* 0x000000201d1d7221 */ /* 0x000fe20000000000 */
[----:B------:R-:W3:Y:S01]  /*39b0*/  MUFU.EX2 R36, R36 ;  /* 0x0000002400247308 */ /* 0x000ee20000000800 */
[----:B--2---:R-:W-:Y:S01]  /*39c0*/  @!P3 FMUL R54, R54, R54 ;  /* 0x000000363636b220 */ /* 0x004fe20000400000 */
[----:B------:R-:W-:Y:S01]  /*39d0*/  @!P6 FMUL R39, R39, 0.5 ;  /* 0x3f0000002727e820 */ /* 0x000fe20000400000 */
[----:B------:R-:W-:Y:S01]  /*39e0*/  FADD R19, R19, R72 ;  /* 0x0000004813137221 */ /* 0x000fe20000000000 */
[----:B------:R-:W-:Y:S01]  /*39f0*/  PRMT R15, RZ, 0x654, R11 ;  /* 0x00000654ff0f7816 */ /* 0x000fe2000000000b */
[----:B------:R-:W-:-:S03]  /*3a00*/  FADD R63, R63, R54 ;  /* 0x000000363f3f7221 */ /* 0x000fc60000000000 */
[----:B------:R-:W2:Y:S01]  /*3a10*/  MUFU.EX2 R21, R38 ;  /* 0x0000002600157308 */ /* 0x000ea20000000800 */
[----:B-1----:R-:W-:Y:S01]  /*3a20*/  @!P4 FMUL R41, R41, R41 ;  /* 0x000000292929c220 */ /* 0x002fe20000400000 */
[----:B------:R-:W-:-:S03]  /*3a30*/  FADD R22, R22, R63 ;  /* 0x0000003f16167221 */ /* 0x000fc60000000000 */
[----:B------:R-:W-:Y:S01]  /*3a40*/  FADD R62, R62, R41 ;  /* 0x000000293e3e7221 */ /* 0x000fe20000000000 */
[----:B------:R-:W-:Y:S02]  /*3a50*/  FADD R22, R31, R22 ;  /* 0x000000161f167221 */ /* 0x000fe40000000000 */
[----:B------:R-:W1:Y:S01]  /*3a60*/  MUFU.EX2 R20, R39 ;  /* 0x0000002700147308 */ /* 0x000e620000000800 */
[----:B---3--:R-:W-:Y:S01]  /*3a70*/  @!P2 FMUL R36, R36, R36 ;  /* 0x000000242424a220 */ /* 0x008fe20000400000 */
[----:B------:R-:W-:Y:S01]  /*3a80*/  FADD R23, R23, R62 ;  /* 0x0000003e17177221 */ /* 0x000fe20000000000 */
[----:B------:R-:W-:Y:S01]  /*3a90*/  FADD R22, R29, R22 ;  /* 0x000000161d167221 */ /* 0x000fe20000000000 */
[----:B--2---:R-:W-:Y:S01]  /*3aa0*/  @!P5 FMUL R21, R21, R21 ;  /* 0x000000151515d220 */ /* 0x004fe20000400000 */
[----:B------:R-:W-:Y:S02]  /*3ab0*/  WARPGROUP.DEPBAR.LE gsb0, 0x0 ;  /* 0x00008000000079c5 */ /* 0x000fe40000010000 */
[----:B------:R-:W-:-:S02]  /*3ac0*/  F2FP.F16.F32.PACK_AB R24, R65, R86 ;  /* 0x000000564118723e */ /* 0x000fc400000000ff */
[----:B------:R-:W-:Y:S01]  /*3ad0*/  F2FP.F16.F32.PACK_AB R26, R69, R74 ;  /* 0x0000004a451a723e */ /* 0x000fe200000000ff */
[----:B-1----:R-:W-:Y:S01]  /*3ae0*/  @!P6 FMUL R20, R20, R20 ;  /* 0x000000141414e220 */ /* 0x002fe20000400000 */
[----:B------:R-:W-:Y:S01]  /*3af0*/  F2FP.F16.F32.PACK_AB R25, R104, R71 ;  /* 0x000000476819723e */ /* 0x000fe200000000ff */
[----:B------:R-:W-:Y:S01]  /*3b00*/  FADD R69, R34, R69 ;  /* 0x0000004522457221 */ /* 0x000fe20000000000 */
[----:B------:R-:W-:Y:S01]  /*3b10*/  F2FP.F16.F32.PACK_AB R27, R48, R47 ;  /* 0x0000002f301b723e */ /* 0x000fe200000000ff */
[----:B------:R-:W-:Y:S01]  /*3b20*/  FADD R104, R83, R104 ;  /* 0x0000006853687221 */ /* 0x000fe20000000000 */
[----:B------:R-:W-:Y:S01]  /*3b30*/  FADD R34, R79, R36 ;  /* 0x000000244f227221 */ /* 0x000fe20000000000 */
[----:B------:R-:W-:Y:S01]  /*3b40*/  FADD R75, R75, R20 ;  /* 0x000000144b4b7221 */ /* 0x000fe20000000000 */
[----:B------:R-:W-:Y:S01]  /*3b50*/  WARPGROUP.ARRIVE ;  /* 0x00000000000079c5 */ /* 0x000fe20000000000 */
[----:B------:R-:W-:Y:S01]  /*3b60*/  FADD R28, R28, R69 ;  /* 0x000000451c1c7221 */ /* 0x000fe20000000000 */
[----:B------:R-:W-:Y:S01]  /*3b70*/  FADD R45, R45, R34 ;  /* 0x000000222d2d7221 */ /* 0x000fe20000000000 */
[----:B------:R-:W-:Y:S01]  /*3b80*/  FADD R33, R33, R104 ;  /* 0x0000006821217221 */ /* 0x000fe20000000000 */
[----:B------:R-:W-:Y:S01]  /*3b90*/  FADD R75, R46, R75 ;  /* 0x0000004b2e4b7221 */ /* 0x000fe20000000000 */
[----:B------:R-:W-:Y:S01]  /*3ba0*/  FADD R28, R28, R23 ;  /* 0x000000171c1c7221 */ /* 0x000fe20000000000 */
[----:B------:R-:W-:Y:S01]  /*3bb0*/  HGMMA.64x32x16.F32 R88, R24, gdesc[UR4].tnspB, R88, gsb0 ;  /* 0x4060000418587df0 */ /* 0x000fe20008000858 */
[----:B------:R-:W-:Y:S01]  /*3bc0*/  UIADD3 UR6, UR14, 0x3c0, URZ ;  /* 0x000003c00e067890 */ /* 0x000fe2000fffe03f */
[----:B------:R-:W-:Y:S01]  /*3bd0*/  FADD R45, R80, R45 ;  /* 0x0000002d502d7221 */ /* 0x000fe20000000000 */
[----:B------:R-:W-:Y:S01]  /*3be0*/  UMOV UR7, 0x80000020 ;  /* 0x8000002000077882 */ /* 0x000fe20000000000 */
[----:B------:R-:W-:Y:S01]  /*3bf0*/  FADD R12, R12, R75 ;  /* 0x0000004b0c0c7221 */ /* 0x000fe20000000000 */
[----:B------:R-:W-:Y:S01]  /*3c00*/  FADD R19, R19, R28 ;  /* 0x0000001c13137221 */ /* 0x000fe20000000000 */
[----:B------:R-:W-:-:S02]  /*3c10*/  WARPGROUP.DEPBAR.LE gsb0, 0x0 ;  /* 0x00008000000079c5 */ /* 0x000fc40000010000 */
[----:B------:R-:W1:Y:S01]  /*3c20*/  MUFU.EX2 R25, R37 ;  /* 0x0000002500197308 */ /* 0x000e620000000800 */
[----:B------:R-:W-:Y:S02]  /*3c30*/  F2FP.F16.F32.PACK_AB R24, R49, R64 ;  /* 0x000000403118723e */ /* 0x000fe400000000ff */
[----:B------:R-:W-:Y:S02]  /*3c40*/  F2FP.F16.F32.PACK_AB R26, R41, R54 ;  /* 0x00000036291a723e */ /* 0x000fe400000000ff */
[----:B------:R-:W-:Y:S01]  /*3c50*/  F2FP.F16.F32.PACK_AB R27, R20, R21 ;  /* 0x00000015141b723e */ /* 0x000fe200000000ff */
[----:B------:R-:W-:-:S04]  /*3c60*/  FADD R21, R70, R21 ;  /* 0x0000001546157221 */ /* 0x000fc80000000000 */
[----:B------:R-:W-:-:S04]  /*3c70*/  FADD R50, R50, R21 ;  /* 0x0000001532327221 */ /* 0x000fc80000000000 */
[----:B------:R-:W-:Y:S01]  /*3c80*/  FADD R50, R35, R50 ;  /* 0x0000003223327221 */ /* 0x000fe20000000000 */
[----:B-1----:R-:W-:Y:S01]  /*3c90*/  @!P1 FMUL R25, R25, R25 ;  /* 0x0000001919199220 */ /* 0x002fe20000400000 */
[----:B------:R-:W-:Y:S02]  /*3ca0*/  ISETP.GE.AND P1, PT, R13, 0x101, PT ;  /* 0x000001010d00780c */ /* 0x000fe40003f26270 */
[----:B------:R-:W-:Y:S01]  /*3cb0*/  FADD R45, R45, R50 ;  /* 0x000000322d2d7221 */ /* 0x000fe20000000000 */
[----:B------:R-:W-:Y:S01]  /*3cc0*/  FADD R13, R22, R19 ;  /* 0x00000013160d7221 */ /* 0x000fe20000000000 */
[----:B------:R-:W-:Y:S01]  /*3cd0*/  FADD R66, R66, R25 ;  /* 0x0000001942427221 */ /* 0x000fe20000000000 */
[----:B------:R-:W-:-:S03]  /*3ce0*/  F2FP.F16.F32.PACK_AB R25, R25, R36 ;  /* 0x000000241919723e */ /* 0x000fc600000000ff */
[----:B------:R-:W-:Y:S01]  /*3cf0*/  FADD R66, R51, R66 ;  /* 0x0000004233427221 */ /* 0x000fe20000000000 */
[----:B------:R-:W-:-:S03]  /*3d00*/  WARPGROUP.ARRIVE ;  /* 0x00000000000079c5 */ /* 0x000fc60000000000 */
[----:B------:R-:W-:-:S03]  /*3d10*/  FADD R33, R33, R66 ;  /* 0x0000004221217221 */ /* 0x000fc60000000000 */
[----:B------:R-:W-:Y:S01]  /*3d20*/  HGMMA.64x32x16.F32 R88, R24, gdesc[UR4].tnspB, R88, gsb0 ;  /* 0x4060000418587df0 */ /* 0x000fe20008000858 */
[----:B------:R-:W-:-:S04]  /*3d30*/  FADD R12, R33, R12 ;  /* 0x0000000c210c7221 */ /* 0x000fc80000000000 */
[----:B------:R-:W-:Y:S01]  /*3d40*/  FADD R12, R45, R12 ;  /* 0x0000000c2d0c7221 */ /* 0x000fe20000000000 */
[----:B------:R-:W-:Y:S02]  /*3d50*/  WARPGROUP.DEPBAR.LE gsb0, 0x0 ;  /* 0x00008000000079c5 */ /* 0x000fe40000010000 */
[----:B------:R1:W-:Y:S02]  /*3d60*/  SYNCS.ARRIVE.TRANS64.RED.A1T0 RZ, [R15+URZ], RZ ;  /* 0x000000ff0fff79a7 */ /* 0x0003e4000810043f */
[----:B-1----:R-:W-:Y:S01]  /*3d70*/  MOV R15, 0x2 ;  /* 0x00000002000f7802 */ /* 0x002fe20000000f00 */
[----:B------:R-:W-:Y:S06]  /*3d80*/  @!P1 BRA `(.L_x_24) ;  /* 0x0000002800f09947 */ /* 0x000fec0003800000 */
[----:B------:R-:W-:Y:S01]  /*3d90*/  IMAD.MOV.U32 R19, RZ, RZ, R17 ;  /* 0x000000ffff137224 */ /* 0x000fe200078e0011 */
[----:B------:R-:W-:Y:S01]  /*3da0*/  MOV R15, 0x2 ;  /* 0x00000002000f7802 */ /* 0x000fe20000000f00 */
[----:B------:R-:W-:Y:S01]  /*3db0*/  IMAD.MOV.U32 R21, RZ, RZ, R14 ;  /* 0x000000ffff157224 */ /* 0x000fe200078e000e */
[----:B------:R-:W-:Y:S01]  /*3dc0*/  ULDC.64 UR22, c[0x0][0x198] ;  /* 0x0000660000167ab9 */ /* 0x000fe20000000a00 */
[----:B------:R-:W-:Y:S01]  /*3dd0*/  IMAD.MOV.U32 R6, RZ, RZ, 0x1 ;  /* 0x00000001ff067424 */ /* 0x000fe200078e00ff */
[----:B------:R-:W-:Y:S01]  /*3de0*/  ULDC UR24, c[0x0][0x604] ;  /* 0x0001810000187ab9 */ /* 0x000fe20000000800 */
[----:B------:R-:W-:-:S07]  /*3df0*/  IMAD.MOV.U32 R3, RZ, RZ, RZ ;  /* 0x000000ffff037224 */ /* 0x000fce00078e00ff */
.L_x_36:
[----:B------:R-:W-:Y:S01]  /*3e00*/  LEA R17, R15, R2, 0x3 ;  /* 0x000000020f117211 */ /* 0x000fe200078e18ff */
[----:B------:R-:W-:Y:S05]  /*3e10*/  YIELD ;  /* 0x0000000000007946 */ /* 0x000fea0003800000 */
[----:B------:R-:W-:Y:S02]  /*3e20*/  SHF.L.U32 R14, R3, 0x1f, RZ ;  /* 0x0000001f030e7819 */ /* 0x000fe400000006ff */
[C---:B------:R-:W-:Y:S01]  /*3e30*/  ISETP.GT.AND P1, PT, R18.reuse, 0x2, PT ;  /* 0x000000021200780c */ /* 0x040fe20003f24270 */
[----:B------:R-:W-:Y:S01]  /*3e40*/  VIADD R18, R18, 0xffffffff ;  /* 0xffffffff12127836 */ /* 0x000fe20000000000 */
[----:B------:R-:W1:Y:S02]  /*3e50*/  SYNCS.PHASECHK.TRANS64.TRYWAIT P2, [R17+URZ+0x9000], R14 ;  /* 0x0090000e110075a7 */ /* 0x000e64000804017f */
[----:B-1----:R-:W-:Y:S09]  /*3e60*/  @!P2 BRA `(.L_x_25) ;  /* 0x000000700034a947 */ /* 0x002ff20003800000 */
.L_x_78:
[----:B------:R-:W-:Y:S05]  /*3e70*/  WARPSYNC.ALL ;  /* 0x0000000000007948 */ /* 0x000fea0003800000 */
[----:B------:R-:W-:Y:S01]  /*3e80*/  R2UR UR6, R15 ;  /* 0x000000000f0672ca */ /* 0x000fe200000e0000 */
[----:B------:R-:W-:Y:S01]  /*3e90*/  WARPGROUP.ARRIVE ;  /* 0x00000000000079c5 */ /* 0x000fe20000000000 */
[----:B------:R-:W-:Y:S01]  /*3ea0*/  UMOV UR7, 0x80000020 ;  /* 0x8000002000077882 */ /* 0x000fe20000000000 */
[----:B------:R-:W-:Y:S01]  /*3eb0*/  UMOV UR19, 0x80000020 ;  /* 0x8000002000137882 */ /* 0x000fe20000000000 */
[----:B------:R-:W-:-:S09]  /*3ec0*/  ISETP.NE.AND P2, PT, R9, RZ, PT ;  /* 0x000000ff0900720c */ /* 0x000fd20003f45270 */
[----:B------:R-:W-:-:S04]  /*3ed0*/  ULEA UR6, UR6, UR20, 0x9 ;  /* 0x0000001406067291 */ /* 0x000fc8000f8e483f */
[----:B------:R-:W-:-:S05]  /*3ee0*/  UIADD3 UR18, UR6, 0x2, URZ ;  /* 0x0000000206127890 */ /* 0x000fca000fffe03f */
[----:B------:R-:W-:Y:S03]  /*3ef0*/  HGMMA.64x128x16.F32 R24, gdesc[UR4], RZ, !UPT, gsb0 ;  /* 0x01e00000041879f0 */ /* 0x000fe6000c0008ff */
[----:B------:R-:W-:Y:S02]  /*3f00*/  WARPGROUP.DEPBAR.LE gsb0, 0x0 ;  /* 0x00008000000079c5 */ /* 0x000fe40000010000 */
[----:B------:R-:W-:-:S07]  /*3f10*/  WARPGROUP.ARRIVE ;  /* 0x00000000000079c5 */ /* 0x000fce0000000000 */
[----:B------:R-:W-:Y:S03]  /*3f20*/  HGMMA.64x128x16.F32 R24, gdesc[UR16], R24, gsb0 ;  /* 0x01e00000101879f0 */ /* 0x000fe60008000818 */
[----:B------:R-:W-:Y:S02]  /*3f30*/  WARPGROUP.DEPBAR.LE gsb0, 0x0 ;  /* 0x00008000000079c5 */ /* 0x000fe40000010000 */
[----:B------:R-:W-:Y:S05]  /*3f40*/  @P2 BRA `(.L_x_26) ;  /* 0x0000000000842947 */ /* 0x000fea0003800000 */
[----:B------:R-:W-:-:S13]  /*3f50*/  ISETP.LT.OR P3, PT, R7, 0x1, !P0 ;  /* 0x000000010700780c */ /* 0x000fda0004761670 */
[----:B------:R-:W-:Y:S05]  /*3f60*/  @P3 BRA `(.L_x_27) ;  /* 0x0000000000783947 */ /* 0x000fea0003800000 */
[----:B-1----:R-:W-:Y:S01]  /*3f70*/  IMAD R14, R5, 0x8, R2 ;  /* 0x00000008050e7824 */ /* 0x002fe200078e0202 */
[----:B------:R-:W-:Y:S02]  /*3f80*/  SHF.L.U32 R17, R4, 0x1f, RZ ;  /* 0x0000001f04117819 */ /* 0x000fe400000006ff */
[----:B------:R-:W-:Y:S02]  /*3f90*/  ISETP.NE.AND P4, PT, R0, RZ, PT ;  /* 0x000000ff0000720c */ /* 0x000fe40003f85270 */
[----:B------:R-:W1:Y:S02]  /*3fa0*/  SYNCS.PHASECHK.TRANS64.TRYWAIT P3, [R14+URZ+0x9020], R17 ;  /* 0x009020110e0075a7 */ /* 0x000e64000806017f */
[----:B-1----:R-:W-:Y:S09]  /*3fb0*/  @!P3 BRA `(.L_x_28) ;  /* 0x0000006c00f4b947 */ /* 0x002ff20003800000 */
.L_x_79:
[----:B------:R-:W-:Y:S05]  /*3fc0*/  @P4 BRA `(.L_x_29) ;  /* 0x0000000000144947 */ /* 0x000fea0003800000 */
[----:B------:R-:W-:Y:S02]  /*3fd0*/  LOP3.LUT P3, RZ, R16, 0x1f, RZ, 0xc0, !PT ;  /* 0x0000001f10ff7812 */ /* 0x000fe4000786c0ff */
[----:B-1----:R-:W-:-:S04]  /*3fe0*/  MOV R17, 0x2000 ;  /* 0x0000200000117802 */ /* 0x002fc80000000f00 */
[----:B------:R2:W-:Y:S07]  /*3ff0*/  SYNCS.ARRIVE.TRANS64 RZ, [R14+URZ+0x9000], R17 ;  /* 0x009000110eff79a7 */ /* 0x0005ee000800003f */
[----:B------:R-:W-:Y:S05]  /*4000*/  @!P3 BRA `(.L_x_29) ;  /* 0x000000000004b947 */ /* 0x000fea0003800000 */
[----:B------:R-:W-:Y:S01]  /*4010*/  BPT.TRAP 0x1 ;  /* 0x000000040000795c */ /* 0x000fe20000300000 */
.L_x_29:
[----:B-12---:R-:W-:Y:S01]  /*4020*/  IMAD R17, R5, 0x2000, R2 ;  /* 0x0000200005117824 */ /* 0x006fe200078e0202 */
[----:B------:R-:W-:Y:S01]  /*4030*/  R2UR UR35, R8 ;  /* 0x00000000082372ca */ /* 0x000fe200000e0000 */
[----:B------:R-:W-:Y:S01]  /*4040*/  UIADD3 UR6, UP0, UR22, 0x1f0, URZ ;  /* 0x000001f016067890 */ /* 0x000fe2000ff1e03f */
[----:B------:R-:W-:Y:S01]  /*4050*/  R2UR UR33, R14 ;  /* 0x000000000e2172ca */ /* 0x000fe200000e0000 */
[----:B------:R-:W-:Y:S01]  /*4060*/  UMOV UR8, 0x0 ;  /* 0x0000000000087882 */ /* 0x000fe20000000000 */
[----:B------:R-:W-:Y:S01]  /*4070*/  R2UR UR32, R17 ;  /* 0x00000000112072ca */ /* 0x000fe200000e0000 */
[----:B------:R-:W-:Y:S01]  /*4080*/  UIADD3.X UR7, URZ, UR23, URZ, UP0, !UPT ;  /* 0x000000173f077290 */ /* 0x000fe200087fe43f */
[----:B------:R-:W-:Y:S01]  /*4090*/  VIADD R5, R5, 0x1 ;  /* 0x0000000105057836 */ /* 0x000fe20000000000 */
[----:B------:R-:W-:Y:S01]  /*40a0*/  UMOV UR9, 0x10000000 ;  /* 0x1000000000097882 */ /* 0x000fe20000000000 */
[----:B------:R-:W-:-:S03]  /*40b0*/  UMOV UR34, URZ ;  /* 0x0000003f00227c82 */ /* 0x000fc60008000000 */
[C---:B------:R-:W-:Y:S02]  /*40c0*/  ISETP.NE.AND P3, PT, R5.reuse, 0x4, PT ;  /* 0x000000040500780c */ /* 0x040fe40003f65270 */
[----:B------:R-:W-:Y:S02]  /*40d0*/  USHF.L.U32 UR35, UR35, 0x7, URZ ;  /* 0x0000000723237899 */ /* 0x000fe4000800063f */
[----:B------:R-:W-:Y:S01]  /*40e0*/  UIADD3 UR33, UR33, 0x9000, URZ ;  /* 0x0000900021217890 */ /* 0x000fe2000fffe03f */
[----:B------:R-:W-:Y:S01]  /*40f0*/  SEL R17, RZ, 0x1, P3 ;  /* 0x00000001ff117807 */ /* 0x000fe20001800000 */
[----:B------:R-:W-:Y:S01]  /*4100*/  UIADD3 UR32, UR32, 0x1000, URZ ;  /* 0x0000100020207890 */ /* 0x000fe2000fffe03f */
[----:B------:R-:W-:Y:S02]  /*4110*/  SEL R5, R5, RZ, P3 ;  /* 0x000000ff05057207 */ /* 0x000fe40001800000 */
[----:B------:R-:W-:-:S06]  /*4120*/  LOP3.LUT R4, R4, R17, RZ, 0x3c, !PT ;  /* 0x0000001104047212 */ /* 0x000fcc00078e3cff */
[----:B------:R2:W-:Y:S02]  /*4130*/  UTMALDG.4D [UR32], [UR6], desc[UR8] ;  /* 0x00000820060075b4 */ /* 0x0005e40008019000 */
[----:B--2---:R-:W-:Y:S01]  /*4140*/  NOP ;  /* 0x0000000000007918 */ /* 0x004fe20000000000 */
.L_x_27:
[----:B------:R-:W-:-:S07]  /*4150*/  IADD3 R7, R7, -0x1, RZ ;  /* 0xffffffff07077810 */ /* 0x000fce0007ffe0ff */
.L_x_26:
[----:B------:R-:W-:Y:S01]  /*4160*/  VIADD R15, R15, 0x1 ;  /* 0x000000010f0f7836 */ /* 0x000fe20000000000 */
[----:B------:R-:W-:Y:S05]  /*4170*/  WARPSYNC.ALL ;  /* 0x0000000000007948 */ /* 0x000fea0003800000 */
[----:B------:R-:W-:-:S04]  /*4180*/  ISETP.NE.AND P3, PT, R15, 0x4, PT ;  /* 0x000000040f00780c */ /* 0x000fc80003f65270 */
[----:B-1----:R-:W-:Y:S02]  /*4190*/  SEL R14, RZ, 0x1, P3 ;  /* 0x00000001ff0e7807 */ /* 0x002fe40001800000 */
[----:B------:R-:W-:Y:S02]  /*41a0*/  SEL R15, R15, RZ, P3 ;  /* 0x000000ff0f0f7207 */ /* 0x000fe40001800000 */
[----:B------:R-:W-:Y:S02]  /*41b0*/  LOP3.LUT R3, R3, R14, RZ, 0x3c, !PT ;  /* 0x0000000e03037212 */ /* 0x000fe400078e3cff */
[----:B------:R-:W-:Y:S02]  /*41c0*/  FMNMX R14, R24, R19, !PT ;  /* 0x00000013180e7209 */ /* 0x000fe40007800000 */
[----:B------:R-:W-:Y:S02]  /*41d0*/  FMNMX R20, R26, R21, !PT ;  /* 0x000000151a147209 */ /* 0x000fe40007800000 */
[----:B------:R-:W-:-:S02]  /*41e0*/  FMNMX R17, R25, R14, !PT ;  /* 0x0000000e19117209 */ /* 0x000fc40007800000 */
[----:B------:R-:W-:Y:S02]  /*41f0*/  FMNMX R23, R27, R20, !PT ;  /* 0x000000141b177209 */ /* 0x000fe40007800000 */
[----:B------:R-:W-:Y:S02]  /*4200*/  FMNMX R14, R28, R17, !PT ;  /* 0x000000111c0e7209 */ /* 0x000fe40007800000 */
[----:B------:R-:W-:Y:S02]  /*4210*/  FMNMX R20, R30, R23, !PT ;  /* 0x000000171e147209 */ /* 0x000fe40007800000 */
        /* <DEDUP_REMOVED lines=53> */
[----:B------:R-:W-:Y:S02]  /*4570*/  LEA R108, R15, R2, 0x3 ;  /* 0x000000020f6c7211 */ /* 0x000fe400078e18ff */
[----:B------:R-:W-:Y:S02]  /*4580*/  FMNMX R14, R84, R17, !PT ;  /* 0x00000011540e7209 */ /* 0x000fe40007800000 */
[----:B------:R-:W-:Y:S02]  /*4590*/  FMNMX R17, R83, R20, !PT ;  /* 0x0000001453117209 */ /* 0x000fe40007800000 */
[----:B------:R-:W-:-:S02]  /*45a0*/  FMNMX R20, R85, R14, !PT ;  /* 0x0000000e55147209 */ /* 0x000fc40007800000 */
[----:B------:R-:W-:-:S03]  /*45b0*/  FMNMX R14, R86, R17, !PT ;  /* 0x00000011560e7209 */ /* 0x000fc60007800000 */
[----:B------:R-:W1:Y:S01]  /*45c0*/  SHFL.BFLY PT, R17, R20, 0x1, 0x1f ;  /* 0x0c201f0014117f89 */ /* 0x000e6200000e0000 */
[----:B------:R-:W-:-:S05]  /*45d0*/  FMNMX R22, R87, R14, !PT ;  /* 0x0000000e57167209 */ /* 0x000fca0007800000 */
[----:B------:R-:W2:Y:S01]  /*45e0*/  SHFL.BFLY PT, R105, R22, 0x1, 0x1f ;  /* 0x0c201f0016697f89 */ /* 0x000ea200000e0000 */
[----:B-1----:R-:W-:Y:S01]  /*45f0*/  FMNMX R23, R20, R17, !PT ;  /* 0x0000001114177209 */ /* 0x002fe20007800000 */
[----:B------:R-:W-:-:S04]  /*4600*/  IMAD R20, R6, 0x8, R11 ;  /* 0x0000000806147824 */ /* 0x000fc800078e020b */
[----:B------:R-:W1:Y:S01]  /*4610*/  SHFL.BFLY PT, R14, R23, 0x2, 0x1f ;  /* 0x0c401f00170e7f89 */ /* 0x000e6200000e0000 */
[----:B--2---:R-:W-:Y:S02]  /*4620*/  FMNMX R105, R22, R105, !PT ;  /* 0x0000006916697209 */ /* 0x004fe40007800000 */
[----:B------:R-:W-:-:S03]  /*4630*/  PRMT R20, RZ, 0x654, R20 ;  /* 0x00000654ff147816 */ /* 0x000fc60000000014 */
[----:B------:R-:W2:Y:S01]  /*4640*/  SHFL.BFLY PT, R104, R105, 0x2, 0x1f ;  /* 0x0c401f0069687f89 */ /* 0x000ea200000e0000 */
[----:B------:R3:W-:Y:S01]  /*4650*/  SYNCS.ARRIVE.TRANS64.RED.A1T0 RZ, [R20+URZ], RZ ;  /* 0x000000ff14ff79a7 */ /* 0x0007e2000810043f */
[----:B-1----:R-:W-:Y:S02]  /*4660*/  FMNMX R17, R23, R14, !PT ;  /* 0x0000000e17117209 */ /* 0x002fe40007800000 */
[----:B------:R-:W-:Y:S02]  /*4670*/  SHF.L.U32 R23, R3, 0x1f, RZ ;  /* 0x0000001f03177819 */ /* 0x000fe400000006ff */
[----:B------:R-:W-:Y:S02]  /*4680*/  FSETP.NEU.AND P3, PT, R17, -INF , PT ;  /* 0xff8000001100780b */ /* 0x000fe40003f6d000 */
[----:B--2---:R-:W-:Y:S01]  /*4690*/  FMNMX R14, R105, R104, !PT ;  /* 0x00000068690e7209 */ /* 0x004fe20007800000 */
[----:B------:R-:W1:Y:S01]  /*46a0*/  SYNCS.PHASECHK.TRANS64.TRYWAIT P5, [R108+URZ+0x9000], R23 ;  /* 0x009000176c0075a7 */ /* 0x000e6200080a017f */
[----:B------:R-:W-:-:S02]  /*46b0*/  FSEL R104, R17, RZ, P3 ;  /* 0x000000ff11687208 */ /* 0x000fc40001800000 */
[----:B------:R-:W-:-:S03]  /*46c0*/  FSETP.NEU.AND P3, PT, R14, -INF , PT ;  /* 0xff8000000e00780b */ /* 0x000fc60003f6d000 */
[----:B------:R-:W-:Y:S01]  /*46d0*/  FADD R19, -R104, R19 ;  /* 0x0000001368137221 */ /* 0x000fe20000000100 */
[----:B------:R-:W-:-:S03]  /*46e0*/  FSEL R106, R14, RZ, P3 ;  /* 0x000000ff0e6a7208 */ /* 0x000fc60001800000 */
[----:B------:R-:W-:Y:S02]  /*46f0*/  FMUL R22, R19, UR24 ;  /* 0x0000001813167c20 */ /* 0x000fe40008400000 */
[----:B------:R-:W-:-:S03]  /*4700*/  FADD R19, -R106, R21 ;  /* 0x000000156a137221 */ /* 0x000fc60000000100 */
[----:B------:R-:W-:Y:S01]  /*4710*/  FSETP.GEU.AND P3, PT, R22, -126, PT ;  /* 0xc2fc00001600780b */ /* 0x000fe20003f6e000 */
[----:B------:R-:W-:Y:S01]  /*4720*/  FMUL R21, R19, UR24 ;  /* 0x0000001813157c20 */ /* 0x000fe20008400000 */
[----:B------:R-:W-:-:S04]  /*4730*/  FMUL R19, R106, UR24 ;  /* 0x000000186a137c20 */ /* 0x000fc80008400000 */
[----:B------:R-:W-:Y:S01]  /*4740*/  FSETP.GEU.AND P4, PT, R21, -126, PT ;  /* 0xc2fc00001500780b */ /* 0x000fe20003f8e000 */
[--C-:B------:R-:W-:Y:S01]  /*4750*/  FFMA R26, R26, UR24, -R19.reuse ;  /* 0x000000181a1a7c23 */ /* 0x100fe20008000813 */
[----:B------:R-:W-:-:S04]  /*4760*/  FFMA R27, R27, UR24, -R19 ;  /* 0x000000181b1b7c23 */ /* 0x000fc80008000813 */
[----:B------:R-:W-:Y:S01]  /*4770*/  FSETP.GEU.AND P6, PT, R26, -126, PT ;  /* 0xc2fc00001a00780b */ /* 0x000fe20003fce000 */
[----:B------:R-:W-:-:S06]  /*4780*/  @!P3 FMUL R22, R22, 0.5 ;  /* 0x3f0000001616b820 */ /* 0x000fcc0000400000 */
[----:B------:R-:W-:Y:S01]  /*4790*/  @!P4 FMUL R21, R21, 0.5 ;  /* 0x3f0000001515c820 */ /* 0x000fe20000400000 */
[----:B------:R-:W2:Y:S08]  /*47a0*/  MUFU.EX2 R22, R22 ;  /* 0x0000001600167308 */ /* 0x000eb00000000800 */
[----:B------:R-:W4:Y:S01]  /*47b0*/  MUFU.EX2 R21, R21 ;  /* 0x0000001500157308 */ /* 0x000f220000000800 */
[----:B-1-3--:R-:W-:Y:S05]  /*47c0*/  @!P5 BRA `(.L_x_30) ;  /* 0x000000680004d947 */ /* 0x00afea0003800000 */
.L_x_80:
[--C-:B------:R-:W-:Y:S01]  /*47d0*/  FFMA R106, R30, UR24, -R19.reuse ;  /* 0x000000181e6a7c23 */ /* 0x100fe20008000813 */
[----:B--2---:R-:W-:Y:S01]  /*47e0*/  @!P3 FMUL R22, R22, R22 ;  /* 0x000000161616b220 */ /* 0x004fe20000400000 */
[--C-:B------:R-:W-:Y:S01]  /*47f0*/  FFMA R107, R31, UR24, -R19.reuse ;  /* 0x000000181f6b7c23 */ /* 0x100fe20008000813 */
[----:B------:R-:W-:Y:S01]  /*4800*/  @!P6 FMUL R26, R26, 0.5 ;  /* 0x3f0000001a1ae820 */ /* 0x000fe20000400000 */
[----:B------:R-:W-:Y:S01]  /*4810*/  FMUL R20, R104, UR24 ;  /* 0x0000001868147c20 */ /* 0x000fe20008400000 */
[----:B------:R-:W-:Y:S01]  /*4820*/  FSETP.GEU.AND P3, PT, R106, -126, PT ;  /* 0xc2fc00006a00780b */ /* 0x000fe20003f6e000 */
[----:B----4-:R-:W-:Y:S01]  /*4830*/  @!P4 FMUL R21, R21, R21 ;  /* 0x000000151515c220 */ /* 0x010fe20000400000 */
[----:B------:R2:W3:Y:S01]  /*4840*/  MUFU.EX2 R30, R26 ;  /* 0x0000001a001e7308 */ /* 0x0004e20000000800 */
[----:B------:R-:W-:Y:S01]  /*4850*/  FSETP.GEU.AND P5, PT, R27, -126, PT ;  /* 0xc2fc00001b00780b */ /* 0x000fe20003fae000 */
[--C-:B------:R-:W-:Y:S01]  /*4860*/  FFMA R24, R24, UR24, -R20.reuse ;  /* 0x0000001818187c23 */ /* 0x100fe20008000814 */
[----:B------:R-:W-:Y:S01]  /*4870*/  FSETP.GEU.AND P4, PT, R107, -126, PT ;  /* 0xc2fc00006b00780b */ /* 0x000fe20003f8e000 */
[--C-:B------:R-:W-:Y:S01]  /*4880*/  FFMA R25, R25, UR24, -R20.reuse ;  /* 0x0000001819197c23 */ /* 0x100fe20008000814 */
[--C-:B------:R-:W-:Y:S01]  /*4890*/  FFMA R38, R38, UR24, -R19.reuse ;  /* 0x0000001826267c23 */ /* 0x100fe20008000813 */
[--C-:B------:R-:W-:Y:S01]  /*48a0*/  FFMA R29, R29, UR24, -R20.reuse ;  /* 0x000000181d1d7c23 */ /* 0x100fe20008000814 */
[--C-:B------:R-:W-:Y:S01]  /*48b0*/  FFMA R39, R39, UR24, -R19.reuse ;  /* 0x0000001827277c23 */ /* 0x100fe20008000813 */
[--C-:B-1----:R-:W-:Y:S01]  /*48c0*/  FFMA R108, R46, UR24, -R19.reuse ;  /* 0x000000182e6c7c23 */ /* 0x102fe20008000813 */
[--C-:B--2---:R-:W-:Y:S01]  /*48d0*/  FFMA R26, R28, UR24, -R20.reuse ;  /* 0x000000181c1a7c23 */ /* 0x104fe20008000814 */
[--C-:B------:R-:W-:Y:S01]  /*48e0*/  FFMA R109, R47, UR24, -R19.reuse ;  /* 0x000000182f6d7c23 */ /* 0x100fe20008000813 */
[----:B------:R-:W-:Y:S01]  /*48f0*/  @!P3 FMUL R106, R106, 0.5 ;  /* 0x3f0000006a6ab820 */ /* 0x000fe20000400000 */
[----:B------:R-:W-:Y:S01]  /*4900*/  R2UR UR6, R15 ;  /* 0x000000000f0672ca */ /* 0x000fe200000e0000 */
[----:B------:R-:W-:Y:S01]  /*4910*/  FMUL R88, R88, R22 ;  /* 0x0000001658587220 */ /* 0x000fe20000400000 */
[----:B------:R-:W-:Y:S01]  /*4920*/  @!P5 FMUL R27, R27, 0.5 ;  /* 0x3f0000001b1bd820 */ /* 0x000fe20000400000 */
[----:B------:R-:W1:Y:S01]  /*4930*/  MUFU.EX2 R31, R106 ;  /* 0x0000006a001f7308 */ /* 0x000e620000000800 */
[----:B------:R-:W-:Y:S01]  /*4940*/  @!P4 FMUL R107, R107, 0.5 ;  /* 0x3f0000006b6bc820 */ /* 0x000fe20000400000 */
[----:B---3--:R-:W-:Y:S01]  /*4950*/  @!P6 FMUL R30, R30, R30 ;  /* 0x0000001e1e1ee220 */ /* 0x008fe20000400000 */
[----:B------:R-:W-:Y:S01]  /*4960*/  FSETP.GEU.AND P6, PT, R24, -126, PT ;  /* 0xc2fc00001800780b */ /* 0x000fe20003fce000 */
[-C--:B------:R-:W-:Y:S01]  /*4970*/  FMUL R89, R89, R22.reuse ;  /* 0x0000001659597220 */ /* 0x080fe20000400000 */
[-C--:B------:R-:W-:Y:S01]  /*4980*/  FMUL R92, R92, R22.reuse ;  /* 0x000000165c5c7220 */ /* 0x080fe20000400000 */
[-C--:B------:R-:W-:Y:S01]  /*4990*/  FMUL R93, R93, R22.reuse ;  /* 0x000000165d5d7220 */ /* 0x080fe20000400000 */
[-C--:B------:R-:W-:Y:S01]  /*49a0*/  FMUL R96, R96, R22.reuse ;  /* 0x0000001660607220 */ /* 0x080fe20000400000 */
[----:B------:R2:W3:Y:S01]  /*49b0*/  MUFU.EX2 R23, R27 ;  /* 0x0000001b00177308 */ /* 0x0004e20000000800 */
[-C--:B------:R-:W-:Y:S01]  /*49c0*/  FMUL R97, R97, R22.reuse ;  /* 0x0000001661617220 */ /* 0x080fe20000400000 */
[-C--:B------:R-:W-:Y:S01]  /*49d0*/  FMUL R100, R100, R22.reuse ;  /* 0x0000001664647220 */ /* 0x080fe20000400000 */
[----:B------:R-:W-:Y:S01]  /*49e0*/  FMUL R101, R101, R22 ;  /* 0x0000001665657220 */ /* 0x000fe20000400000 */
[-C--:B------:R-:W-:Y:S01]  /*49f0*/  FMUL R90, R90, R21.reuse ;  /* 0x000000155a5a7220 */ /* 0x080fe20000400000 */
[-C--:B------:R-:W-:Y:S01]  /*4a00*/  FMUL R91, R91, R21.reuse ;  /* 0x000000155b5b7220 */ /* 0x080fe20000400000 */
[-C--:B------:R-:W-:Y:S01]  /*4a10*/  FMUL R94, R94, R21.reuse ;  /* 0x000000155e5e7220 */ /* 0x080fe20000400000 */
[----:B------:R-:W-:Y:S01]  /*4a20*/  FMUL R95, R95, R21 ;  /* 0x000000155f5f7220 */ /* 0x000fe20000400000 */
[----:B------:R-:W-:Y:S01]  /*4a30*/  @!P6 FMUL R24, R24, 0.5 ;  /* 0x3f0000001818e820 */ /* 0x000fe20000400000 */
[----:B-1----:R-:W-:Y:S01]  /*4a40*/  @!P3 FMUL R31, R31, R31 ;  /* 0x0000001f1f1fb220 */ /* 0x002fe20000400000 */
[----:B------:R-:W-:Y:S01]  /*4a50*/  FSETP.GEU.AND P3, PT, R26, -126, PT ;  /* 0xc2fc00001a00780b */ /* 0x000fe20003f6e000 */
[--C-:B--2---:R-:W-:Y:S01]  /*4a60*/  FFMA R27, R34, UR24, -R19.reuse ;  /* 0x00000018221b7c23 */ /* 0x104fe20008000813 */
[----:B------:R1:W2:Y:S01]  /*4a70*/  MUFU.EX2 R105, R24 ;  /* 0x0000001800697308 */ /* 0x0002a20000000800 */
[-C--:B------:R-:W-:Y:S01]  /*4a80*/  FMUL R98, R98, R21.reuse ;  /* 0x0000001562627220 */ /* 0x080fe20000400000 */
[-C--:B------:R-:W-:Y:S01]  /*4a90*/  FMUL R99, R99, R21.reuse ;  /* 0x0000001563637220 */ /* 0x080fe20000400000 */
[-C--:B------:R-:W-:Y:S01]  /*4aa0*/  FMUL R102, R102, R21.reuse ;  /* 0x0000001566667220 */ /* 0x080fe20000400000 */
[----:B------:R-:W-:Y:S01]  /*4ab0*/  FMUL R103, R103, R21 ;  /* 0x0000001567677220 */ /* 0x000fe20000400000 */
[----:B---3--:R-:W-:Y:S01]  /*4ac0*/  @!P5 FMUL R23, R23, R23 ;  /* 0x000000171717d220 */ /* 0x008fe20000400000 */
[----:B------:R-:W-:Y:S01]  /*4ad0*/  FSETP.GEU.AND P5, PT, R25, -126, PT ;  /* 0xc2fc00001900780b */ /* 0x000fe20003fae000 */
[----:B------:R-:W-:Y:S01]  /*4ae0*/  ULEA UR6, UR6, UR14, 0x9 ;  /* 0x0000000e06067291 */ /* 0x000fe2000f8e483f */
[----:B------:R3:W4:Y:S01]  /*4af0*/  MUFU.EX2 R104, R107 ;  /* 0x0000006b00687308 */ /* 0x0007220000000800 */
[--C-:B-1----:R-:W-:Y:S01]  /*4b00*/  FFMA R24, R32, UR24, -R20.reuse ;  /* 0x0000001820187c23 */ /* 0x102fe20008000814 */
[----:B------:R-:W-:Y:S01]  /*4b10*/  UMOV UR7, 0x80000020 ;  /* 0x8000002000077882 */ /* 0x000fe20000000000 */
[----:B------:R-:W-:Y:S01]  /*4b20*/  @!P3 FMUL R26, R26, 0.5 ;  /* 0x3f0000001a1ab820 */ /* 0x000fe20000400000 */
[--C-:B------:R-:W-:Y:S01]  /*4b30*/  FFMA R51, R51, UR24, -R19.reuse ;  /* 0x0000001833337c23 */ /* 0x100fe20008000813 */
[----:B------:R-:W-:Y:S01]  /*4b40*/  UIADD3 UR8, UR6, 0x40, URZ ;  /* 0x0000004006087890 */ /* 0x000fe2000fffe03f */
[--C-:B------:R-:W-:Y:S01]  /*4b50*/  FFMA R62, R62, UR24, -R19.reuse ;  /* 0x000000183e3e7c23 */ /* 0x100fe20008000813 */
[----:B------:R-:W-:Y:S01]  /*4b60*/  UMOV UR11, 0x80000020 ;  /* 0x80000020000b7882 */ /* 0x000fe20000000000 */
[----:B------:R1:W5:Y:S01]  /*4b70*/  MUFU.EX2 R34, R26 ;  /* 0x0000001a00227308 */ /* 0x0003620000000800 */
[----:B--2---:R-:W-:Y:S01]  /*4b80*/  @!P6 FMUL R105, R105, R105 ;  /* 0x000000696969e220 */ /* 0x004fe20000400000 */
[----:B------:R-:W-:Y:S01]  /*4b90*/  FSETP.GEU.AND P6, PT, R27, -126, PT ;  /* 0xc2fc00001b00780b */ /* 0x000fe20003fce000 */
[----:B------:R-:W-:Y:S01]  /*4ba0*/  @!P5 FMUL R25, R25, 0.5 ;  /* 0x3f0000001919d820 */ /* 0x000fe20000400000 */
[--C-:B---3--:R-:W-:Y:S01]  /*4bb0*/  FFMA R107, R35, UR24, -R19.reuse ;  /* 0x00000018236b7c23 */ /* 0x108fe20008000813 */
[----:B------:R-:W-:Y:S01]  /*4bc0*/  UMOV UR10, UR8 ;  /* 0x00000008000a7c82 */ /* 0x000fe20008000000 */
[----:B------:R-:W-:Y:S01]  /*4bd0*/  UIADD3 UR8, UR6, 0x80, URZ ;  /* 0x0000008006087890 */ /* 0x000fe2000fffe03f */
[--C-:B------:R-:W-:Y:S01]  /*4be0*/  FFMA R66, R66, UR24, -R19.reuse ;  /* 0x0000001842427c23 */ /* 0x100fe20008000813 */
[----:B------:R2:W3:Y:S01]  /*4bf0*/  MUFU.EX2 R106, R25 ;  /* 0x00000019006a7308 */ /* 0x0004e20000000800 */
[----:B----4-:R-:W-:Y:S01]  /*4c00*/  @!P4 FMUL R104, R104, R104 ;  /* 0x000000686868c220 */ /* 0x010fe20000400000 */
[----:B------:R-:W-:Y:S01]  /*4c10*/  FSETP.GEU.AND P4, PT, R29, -126, PT ;  /* 0xc2fc00001d00780b */ /* 0x000fe20003f8e000 */
[--C-:B-1----:R-:W-:Y:S01]  /*4c20*/  FFMA R26, R36, UR24, -R20.reuse ;  /* 0x00000018241a7c23 */ /* 0x102fe20008000814 */
[--C-:B------:R-:W-:Y:S01]  /*4c30*/  FFMA R65, R65, UR24, -R20.reuse ;  /* 0x0000001841417c23 */ /* 0x100fe20008000814 */
[--C-:B------:R-:W-:Y:S01]  /*4c40*/  FFMA R68, R68, UR24, -R20.reuse ;  /* 0x0000001844447c23 */ /* 0x100fe20008000814 */
[--C-:B------:R-:W-:Y:S01]  /*4c50*/  FFMA R69, R69, UR24, -R20.reuse ;  /* 0x0000001845457c23 */ /* 0x100fe20008000814 */
[----:B------:R-:W-:Y:S01]  /*4c60*/  @!P6 FMUL R27, R27, 0.5 ;  /* 0x3f0000001b1be820 */ /* 0x000fe20000400000 */
[--C-:B------:R-:W-:Y:S01]  /*4c70*/  FFMA R74, R74, UR24, -R19.reuse ;  /* 0x000000184a4a7c23 */ /* 0x100fe20008000813 */
[----:B-----5:R-:W-:Y:S01]  /*4c80*/  @!P3 FMUL R34, R34, R34 ;  /* 0x000000222222b220 */ /* 0x020fe20000400000 */
[----:B------:R-:W-:Y:S01]  /*4c90*/  FSETP.GEU.AND P3, PT, R38, -126, PT ;  /* 0xc2fc00002600780b */ /* 0x000fe20003f6e000 */
[----:B------:R1:W4:Y:S01]  /*4ca0*/  MUFU.EX2 R28, R27 ;  /* 0x0000001b001c7308 */ /* 0x0003220000000800 */
[--C-:B--2---:R-:W-:Y:S01]  /*4cb0*/  FFMA R25, R33, UR24, -R20.reuse ;  /* 0x0000001821197c23 */ /* 0x104fe20008000814 */
[--C-:B------:R-:W-:Y:S01]  /*4cc0*/  FFMA R75, R75, UR24, -R19.reuse ;  /* 0x000000184b4b7c23 */ /* 0x100fe20008000813 */
[--C-:B------:R-:W-:Y:S01]  /*4cd0*/  FFMA R78, R78, UR24, -R19.reuse ;  /* 0x000000184e4e7c23 */ /* 0x100fe20008000813 */
[----:B------:R-:W-:Y:S01]  /*4ce0*/  @!P4 FMUL R29, R29, 0.5 ;  /* 0x3f0000001d1dc820 */ /* 0x000fe20000400000 */
[--C-:B------:R-:W-:Y:S01]  /*4cf0*/  FFMA R79, R79, UR24, -R19.reuse ;  /* 0x000000184f4f7c23 */ /* 0x100fe20008000813 */
[----:B---3--:R-:W-:Y:S01]  /*4d00*/  @!P5 FMUL R106, R106, R106 ;  /* 0x0000006a6a6ad220 */ /* 0x008fe20000400000 */
[----:B------:R-:W-:Y:S01]  /*4d10*/  FSETP.GEU.AND P5, PT, R107, -126, PT ;  /* 0xc2fc00006b00780b */ /* 0x000fe20003fae000 */
[----:B------:R-:W2:Y:S01]  /*4d20*/  MUFU.EX2 R35, R29 ;  /* 0x0000001d00237308 */ /* 0x000ea20000000800 */
[----:B-1----:R-:W-:Y:S01]  /*4d30*/  FFMA R27, R37, UR24, -R20 ;  /* 0x00000018251b7c23 */ /* 0x002fe20008000814 */
[----:B------:R-:W-:Y:S01]  /*4d40*/  FFMA R12, R21, R12, R30 ;  /* 0x0000000c150c7223 */ /* 0x000fe2000000001e */
[--C-:B------:R-:W-:Y:S01]  /*4d50*/  FFMA R21, R73, UR24, -R20.reuse ;  /* 0x0000001849157c23 */ /* 0x100fe20008000814 */
[----:B------:R-:W-:Y:S01]  /*4d60*/  @!P3 FMUL R38, R38, 0.5 ;  /* 0x3f0000002626b820 */ /* 0x000fe20000400000 */
[----:B------:R-:W-:Y:S01]  /*4d70*/  FFMA R83, R83, UR24, -R19 ;  /* 0x0000001853537c23 */ /* 0x000fe20008000813 */
[----:B------:R-:W-:Y:S01]  /*4d80*/  FADD R12, R12, R23 ;  /* 0x000000170c0c7221 */ /* 0x000fe20000000000 */
[----:B------:R-:W-:Y:S01]  /*4d90*/  FFMA R82, R82, UR24, -R19 ;  /* 0x0000001852527c23 */ /* 0x000fe20008000813 */
[----:B------:R-:W1:Y:S01]  /*4da0*/  MUFU.EX2 R32, R38 ;  /* 0x0000002600207308 */ /* 0x000e620000000800 */
[----:B----4-:R-:W-:Y:S01]  /*4db0*/  @!P6 FMUL R28, R28, R28 ;  /* 0x0000001c1c1ce220 */ /* 0x010fe20000400000 */
[----:B------:R-:W-:Y:S01]  /*4dc0*/  FSETP.GEU.AND P6, PT, R24, -126, PT ;  /* 0xc2fc00001800780b */ /* 0x000fe20003fce000 */
[--C-:B------:R-:W-:Y:S01]  /*4dd0*/  FFMA R81, R81, UR24, -R20.reuse ;  /* 0x0000001851517c23 */ /* 0x100fe20008000814 */
[----:B------:R-:W-:Y:S01]  /*4de0*/  @!P5 FMUL R107, R107, 0.5 ;  /* 0x3f0000006b6bd820 */ /* 0x000fe20000400000 */
[--C-:B------:R-:W-:Y:S01]  /*4df0*/  FFMA R85, R85, UR24, -R20.reuse ;  /* 0x0000001855557c23 */ /* 0x100fe20008000814 */
[----:B------:R-:W-:Y:S01]  /*4e00*/  FFMA R80, R80, UR24, -R20 ;  /* 0x0000001850507c23 */ /* 0x000fe20008000814 */
[----:B------:R-:W-:Y:S01]  /*4e10*/  VIADD R6, R6, 0x1 ;  /* 0x0000000106067836 */ /* 0x000fe20000000000 */
[----:B------:R3:W4:Y:S01]  /*4e20*/  MUFU.EX2 R29, R107 ;  /* 0x0000006b001d7308 */ /* 0x0007220000000800 */
[----:B--2---:R-:W-:Y:S01]  /*4e30*/  @!P4 FMUL R35, R35, R35 ;  /* 0x000000232323c220 */ /* 0x004fe20000400000 */
[----:B------:R-:W-:-:S02]  /*4e40*/  FSETP.GEU.AND P4, PT, R39, -126, PT ;  /* 0xc2fc00002700780b */ /* 0x000fc40003f8e000 */
[----:B------:R-:W-:-:S03]  /*4e50*/  IADD3 R15, R15, 0x1, RZ ;  /* 0x000000010f0f7810 */ /* 0x000fc60007ffe0ff */
[----:B------:R-:W-:Y:S01]  /*4e60*/  @!P6 FMUL R24, R24, 0.5 ;  /* 0x3f0000001818e820 */ /* 0x000fe20000400000 */
[----:B-1----:R-:W-:Y:S01]  /*4e70*/  @!P3 FMUL R32, R32, R32 ;  /* 0x000000202020b220 */ /* 0x002fe20000400000 */
[----:B------:R-:W-:Y:S02]  /*4e80*/  FSETP.GEU.AND P3, PT, R26, -126, PT ;  /* 0xc2fc00001a00780b */ /* 0x000fe40003f6e000 */
[----:B------:R1:W2:Y:S01]  /*4e90*/  MUFU.EX2 R36, R24 ;  /* 0x0000001800247308 */ /* 0x0002a20000000800 */
[----:B---3--:R-:W-:-:S03]  /*4ea0*/  FFMA R107, R43, UR24, -R19 ;  /* 0x000000182b6b7c23 */ /* 0x008fc60008000813 */
[----:B------:R-:W-:Y:S01]  /*4eb0*/  @!P4 FMUL R39, R39, 0.5 ;  /* 0x3f0000002727c820 */ /* 0x000fe20000400000 */
[----:B----4-:R-:W-:Y:S01]  /*4ec0*/  @!P5 FMUL R29, R29, R29 ;  /* 0x0000001d1d1dd220 */ /* 0x010fe20000400000 */
[----:B------:R-:W-:Y:S02]  /*4ed0*/  FSETP.GEU.AND P5, PT, R25, -126, PT ;  /* 0xc2fc00001900780b */ /* 0x000fe40003fae000 */
[----:B------:R3:W4:Y:S01]  /*4ee0*/  MUFU.EX2 R33, R39 ;  /* 0x0000002700217308 */ /* 0x0007220000000800 */
[----:B-1----:R-:W-:Y:S02]  /*4ef0*/  FFMA R24, R40, UR24, -R20 ;  /* 0x0000001828187c23 */ /* 0x002fe40008000814 */
[----:B------:R-:W-:-:S05]  /*4f00*/  @!P3 FMUL R26, R26, 0.5 ;  /* 0x3f0000001a1ab820 */ /* 0x000fca0000400000 */
[----:B------:R1:W5:Y:S01]  /*4f10*/  MUFU.EX2 R38, R26 ;  /* 0x0000001a00267308 */ /* 0x0003620000000800 */
[----:B---3--:R-:W-:Y:S01]  /*4f20*/  FFMA R39, R42, UR24, -R19 ;  /* 0x000000182a277c23 */ /* 0x008fe20008000813 */
[----:B--2---:R-:W-:Y:S01]  /*4f30*/  @!P6 FMUL R36, R36, R36 ;  /* 0x000000242424e220 */ /* 0x004fe20000400000 */
[----:B------:R-:W-:-:S03]  /*4f40*/  @!P5 FMUL R25, R25, 0.5 ;  /* 0x3f0000001919d820 */ /* 0x000fc60000400000 */
[----:B------:R-:W-:Y:S02]  /*4f50*/  FSETP.GEU.AND P6, PT, R39, -126, PT ;  /* 0xc2fc00002700780b */ /* 0x000fe40003fce000 */
[----:B------:R2:W3:Y:S01]  /*4f60*/  MUFU.EX2 R37, R25 ;  /* 0x0000001900257308 */ /* 0x0004e20000000800 */
[----:B-1----:R-:W-:Y:S01]  /*4f70*/  FFMA R26, R44, UR24, -R20 ;  /* 0x000000182c1a7c23 */ /* 0x002fe20008000814 */
[----:B------:R-:W-:Y:S01]  /*4f80*/  FFMA R44, R50, UR24, -R19 ;  /* 0x00000018322c7c23 */ /* 0x000fe20008000813 */
[----:B----4-:R-:W-:Y:S01]  /*4f90*/  @!P4 FMUL R33, R33, R33 ;  /* 0x000000212121c220 */ /* 0x010fe20000400000 */
[----:B------:R-:W-:Y:S01]  /*4fa0*/  FSETP.GEU.AND P4, PT, R27, -126, PT ;  /* 0xc2fc00001b00780b */ /* 0x000fe20003f8e000 */
[----:B-----5:R-:W-:Y:S01]  /*4fb0*/  @!P3 FMUL R38, R38, R38 ;  /* 0x000000262626b220 */ /* 0x020fe20000400000 */
[----:B------:R-:W-:-:S05]  /*4fc0*/  FSETP.GEU.AND P3, PT, R108, -126, PT ;  /* 0xc2fc00006c00780b */ /* 0x000fca0003f6e000 */
[----:B------:R-:W-:Y:S01]  /*4fd0*/  @!P6 FMUL R39, R39, 0.5 ;  /* 0x3f0000002727e820 */ /* 0x000fe20000400000 */
[--C-:B--2---:R-:W-:Y:S01]  /*4fe0*/  FFMA R25, R41, UR24, -R20.reuse ;  /* 0x0000001829197c23 */ /* 0x104fe20008000814 */
[----:B------:R-:W-:Y:S02]  /*4ff0*/  FFMA R41, R45, UR24, -R20 ;  /* 0x000000182d297c23 */ /* 0x000fe40008000814 */
[----:B------:R-:W1:Y:S01]  /*5000*/  MUFU.EX2 R42, R39 ;  /* 0x00000027002a7308 */ /* 0x000e620000000800 */
[----:B---3--:R-:W-:Y:S01]  /*5010*/  @!P5 FMUL R37, R37, R37 ;  /* 0x000000252525d220 */ /* 0x008fe20000400000 */
[----:B------:R-:W-:Y:S01]  /*5020*/  FSETP.GEU.AND P5, PT, R107, -126, PT ;  /* 0xc2fc00006b00780b */ /* 0x000fe20003fae000 */
[----:B------:R-:W-:Y:S01]  /*5030*/  @!P4 FMUL R27, R27, 0.5 ;  /* 0x3f0000001b1bc820 */ /* 0x000fe20000400000 */
[----:B------:R-:W-:-:S04]  /*5040*/  @!P3 FMUL R108, R108, 0.5 ;  /* 0x3f0000006c6cb820 */ /* 0x000fc80000400000 */
[----:B------:R2:W3:Y:S07]  /*5050*/  MUFU.EX2 R43, R27 ;  /* 0x0000001b002b7308 */ /* 0x0004ee0000000800 */
[----:B------:R-:W-:Y:S01]  /*5060*/  @!P5 FMUL R107, R107, 0.5 ;  /* 0x3f0000006b6bd820 */ /* 0x000fe20000400000 */
[----:B------:R4:W5:Y:S01]  /*5070*/  MUFU.EX2 R40, R108 ;  /* 0x0000006c00287308 */ /* 0x0009620000000800 */
[----:B-1----:R-:W-:Y:S01]  /*5080*/  @!P6 FMUL R42, R42, R42 ;  /* 0x0000002a2a2ae220 */ /* 0x002fe20000400000 */
[----:B------:R-:W-:-:S02]  /*5090*/  FSETP.GEU.AND P6, PT, R24, -126, PT ;  /* 0xc2fc00001800780b */ /* 0x000fc40003fce000 */
[----:B--2---:R-:W-:Y:S01]  /*50a0*/  F2FP.F16.F32.PACK_AB R27, R104, R31 ;  /* 0x0000001f681b723e */ /* 0x004fe200000000ff */
[----:B------:R-:W-:-:S03]  /*50b0*/  FADD R31, R12, R31 ;  /* 0x0000001f0c1f7221 */ /* 0x000fc60000000000 */
[----:B------:R1:W2:Y:S01]  /*50c0*/  MUFU.EX2 R47, R107 ;  /* 0x0000006b002f7308 */ /* 0x0002a20000000800 */
[----:B---3--:R-:W-:Y:S01]  /*50d0*/  @!P4 FMUL R43, R43, R43 ;  /* 0x0000002b2b2bc220 */ /* 0x008fe20000400000 */
[----:B------:R-:W-:Y:S01]  /*50e0*/  FSETP.GEU.AND P4, PT, R109, -126, PT ;  /* 0xc2fc00006d00780b */ /* 0x000fe20003f8e000 */
[----:B----4-:R-:W-:Y:S01]  /*50f0*/  FFMA R108, R59, UR24, -R19 ;  /* 0x000000183b6c7c23 */ /* 0x010fe20008000813 */
[----:B------:R-:W-:-:S03]  /*5100*/  FADD R31, R31, R104 ;  /* 0x000000681f1f7221 */ /* 0x000fc60000000000 */
[----:B------:R-:W-:Y:S01]  /*5110*/  @!P6 FMUL R24, R24, 0.5 ;  /* 0x3f0000001818e820 */ /* 0x000fe20000400000 */
[----:B-----5:R-:W-:Y:S01]  /*5120*/  @!P3 FMUL R40, R40, R40 ;  /* 0x000000282828b220 */ /* 0x020fe20000400000 */
[----:B------:R-:W-:Y:S02]  /*5130*/  FSETP.GEU.AND P3, PT, R26, -126, PT ;  /* 0xc2fc00001a00780b */ /* 0x000fe40003f6e000 */
[----:B------:R3:W4:Y:S01]  /*5140*/  MUFU.EX2 R46, R24 ;  /* 0x00000018002e7308 */ /* 0x0007220000000800 */
[----:B-1----:R-:W-:Y:S01]  /*5150*/  FFMA R107, R55, UR24, -R19 ;  /* 0x00000018376b7c23 */ /* 0x002fe20008000813 */
[----:B------:R-:W-:Y:S02]  /*5160*/  FFMA R55, R53, UR24, -R20 ;  /* 0x0000001835377c23 */ /* 0x000fe40008000814 */
[----:B------:R-:W-:Y:S01]  /*5170*/  @!P4 FMUL R109, R109, 0.5 ;  /* 0x3f0000006d6dc820 */ /* 0x000fe20000400000 */
[----:B--2---:R-:W-:Y:S01]  /*5180*/  @!P5 FMUL R47, R47, R47 ;  /* 0x0000002f2f2fd220 */ /* 0x004fe20000400000 */
[----:B------:R-:W-:-:S02]  /*5190*/  FSETP.GEU.AND P5, PT, R25, -126, PT ;  /* 0xc2fc00001900780b */ /* 0x000fc40003fae000 */
[----:B------:R-:W1:Y:S01]  /*51a0*/  MUFU.EX2 R39, R109 ;  /* 0x0000006d00277308 */ /* 0x000e620000000800 */
[----:B---3--:R-:W-:Y:S01]  /*51b0*/  FFMA R24, R54, UR24, -R19 ;  /* 0x0000001836187c23 */ /* 0x008fe20008000813 */
[----:B------:R-:W-:Y:S01]  /*51c0*/  FFMA R54, R48, UR24, -R20 ;  /* 0x0000001830367c23 */ /* 0x000fe20008000814 */
[----:B------:R-:W-:-:S05]  /*51d0*/  @!P3 FMUL R26, R26, 0.5 ;  /* 0x3f0000001a1ab820 */ /* 0x000fca0000400000 */
[----:B------:R2:W3:Y:S01]  /*51e0*/  MUFU.EX2 R50, R26 ;  /* 0x0000001a00327308 */ /* 0x0004e20000000800 */
[----:B----4-:R-:W-:Y:S01]  /*51f0*/  @!P6 FMUL R46, R46, R46 ;  /* 0x0000002e2e2ee220 */ /* 0x010fe20000400000 */
[----:B------:R-:W-:Y:S01]  /*5200*/  FSETP.GEU.AND P6, PT, R44, -126, PT ;  /* 0xc2fc00002c00780b */ /* 0x000fe20003fce000 */
[----:B------:R-:W-:-:S05]  /*5210*/  @!P5 FMUL R25, R25, 0.5 ;  /* 0x3f0000001919d820 */ /* 0x000fca0000400000 */
[----:B------:R4:W5:Y:S01]  /*5220*/  MUFU.EX2 R45, R25 ;  /* 0x00000019002d7308 */ /* 0x0009620000000800 */
[----:B--2---:R-:W-:Y:S01]  /*5230*/  F2FP.F16.F32.PACK_AB R26, R35, R34 ;  /* 0x00000022231a723e */ /* 0x004fe200000000ff */
[----:B-1----:R-:W-:Y:S01]  /*5240*/  @!P4 FMUL R39, R39, R39 ;  /* 0x000000272727c220 */ /* 0x002fe20000400000 */
[----:B------:R-:W-:-:S04]  /*5250*/  FSETP.GEU.AND P4, PT, R41, -126, PT ;  /* 0xc2fc00002900780b */ /* 0x000fc80003f8e000 */
[----:B------:R-:W-:Y:S01]  /*5260*/  @!P6 FMUL R44, R44, 0.5 ;  /* 0x3f0000002c2ce820 */ /* 0x000fe20000400000 */
[----:B---3--:R-:W-:Y:S01]  /*5270*/  @!P3 FMUL R50, R50, R50 ;  /* 0x000000323232b220 */ /* 0x008fe20000400000 */
[----:B------:R-:W-:Y:S02]  /*5280*/  FSETP.GEU.AND P3, PT, R24, -126, PT ;  /* 0xc2fc00001800780b */ /* 0x000fe40003f6e000 */
[----:B----4-:R-:W-:Y:S02]  /*5290*/  F2FP.F16.F32.PACK_AB R25, R23, R30 ;  /* 0x0000001e1719723e */ /* 0x010fe400000000ff */
[----:B------:R-:W1:Y:S01]  /*52a0*/  MUFU.EX2 R44, R44 ;  /* 0x0000002c002c7308 */ /* 0x000e620000000800 */
[----:B------:R-:W-:Y:S01]  /*52b0*/  FFMA R23, R77, UR24, -R20 ;  /* 0x000000184d177c23 */ /* 0x000fe20008000814 */
[----:B------:R-:W-:Y:S01]  /*52c0*/  FFMA R30, R86, UR24, -R19 ;  /* 0x00000018561e7c23 */ /* 0x000fe20008000813 */
[----:B------:R-:W-:Y:S01]  /*52d0*/  @!P4 FMUL R41, R41, 0.5 ;  /* 0x3f0000002929c820 */ /* 0x000fe20000400000 */
[----:B-----5:R-:W-:Y:S01]  /*52e0*/  @!P5 FMUL R45, R45, R45 ;  /* 0x0000002d2d2dd220 */ /* 0x020fe20000400000 */
[----:B------:R-:W-:-:S04]  /*52f0*/  FSETP.GEU.AND P5, PT, R51, -126, PT ;  /* 0xc2fc00003300780b */ /* 0x000fc80003fae000 */
[----:B------:R-:W2:Y:S01]  /*5300*/  MUFU.EX2 R41, R41 ;  /* 0x0000002900297308 */ /* 0x000ea20000000800 */
[----:B------:R-:W-:-:S07]  /*5310*/  @!P3 FMUL R24, R24, 0.5 ;  /* 0x3f0000001818b820 */ /* 0x000fce0000400000 */
[----:B------:R3:W4:Y:S01]  /*5320*/  MUFU.EX2 R48, R24 ;  /* 0x0000001800307308 */ /* 0x0007220000000800 */
[----:B------:R-:W-:Y:S01]  /*5330*/  @!P5 FMUL R51, R51, 0.5 ;  /* 0x3f0000003333d820 */ /* 0x000fe20000400000 */
[----:B-1----:R-:W-:Y:S01]  /*5340*/  @!P6 FMUL R44, R44, R44 ;  /* 0x0000002c2c2ce220 */ /* 0x002fe20000400000 */
[----:B------:R-:W-:-:S05]  /*5350*/  FSETP.GEU.AND P6, PT, R54, -126, PT ;  /* 0xc2fc00003600780b */ /* 0x000fca0003fce000 */
[----:B------:R-:W1:Y:S01]  /*5360*/  MUFU.EX2 R51, R51 ;  /* 0x0000003300337308 */ /* 0x000e620000000800 */
[----:B---3--:R-:W-:Y:S01]  /*5370*/  F2FP.F16.F32.PACK_AB R24, R106, R105 ;  /* 0x000000696a18723e */ /* 0x008fe200000000ff */
[----:B--2---:R-:W-:Y:S01]  /*5380*/  @!P4 FMUL R41, R41, R41 ;  /* 0x000000292929c220 */ /* 0x004fe20000400000 */
[----:B------:R-:W-:Y:S01]  /*5390*/  FSETP.GEU.AND P4, PT, R107, -126, PT ;  /* 0xc2fc00006b00780b */ /* 0x000fe20003f8e000 */
[----:B------:R-:W-:Y:S01]  /*53a0*/  FFMA R105, R22, R13, R105 ;  /* 0x0000000d16697223 */ /* 0x000fe20000000069 */
[----:B------:R-:W-:Y:S01]  /*53b0*/  WARPGROUP.ARRIVE ;  /* 0x00000000000079c5 */ /* 0x000fe20000000000 */
[----:B------:R-:W-:Y:S02]  /*53c0*/  FFMA R22, R76, UR24, -R20 ;  /* 0x000000184c167c23 */ /* 0x000fe40008000814 */
[----:B------:R-:W-:Y:S01]  /*53d0*/  @!P6 FMUL R54, R54, 0.5 ;  /* 0x3f0000003636e820 */ /* 0x000fe20000400000 */
[----:B----4-:R-:W-:Y:S01]  /*53e0*/  @!P3 FMUL R48, R48, R48 ;  /* 0x000000303030b220 */ /* 0x010fe20000400000 */
[----:B------:R-:W-:Y:S01]  /*53f0*/  FADD R105, R105, R106 ;  /* 0x0000006a69697221 */ /* 0x000fe20000000000 */
[----:B------:R-:W-:Y:S01]  /*5400*/  HGMMA.64x32x16.F32 R88, R24, gdesc[UR4].tnspB, R88, gsb0 ;  /* 0x4060000418587df0 */ /* 0x000fe20008000858 */
[----:B------:R-:W-:-:S02]  /*5410*/  UMOV UR7, 0x80000020 ;  /* 0x8000002000077882 */ /* 0x000fc40000000000 */
[----:B------:R-:W-:Y:S02]  /*5420*/  FADD R34, R105, R34 ;  /* 0x0000002269227221 */ /* 0x000fe40000000000 */
[----:B------:R-:W-:Y:S01]  /*5430*/  @!P4 FMUL R107, R107, 0.5 ;  /* 0x3f0000006b6bc820 */ /* 0x000fe20000400000 */
[----:B-1----:R-:W-:Y:S01]  /*5440*/  @!P5 FMUL R51, R51, R51 ;  /* 0x000000333333d220 */ /* 0x002fe20000400000 */
[----:B------:R-:W-:Y:S01]  /*5450*/  FADD R35, R34, R35 ;  /* 0x0000002322237221 */ /* 0x000fe20000000000 */
[----:B------:R-:W-:Y:S02]  /*5460*/  WARPGROUP.DEPBAR.LE gsb0, 0x0 ;  /* 0x00008000000079c5 */ /* 0x000fe40000010000 */
[--C-:B------:R-:W-:Y:S01]  /*5470*/  FFMA R24, R49, UR24, -R20.reuse ;  /* 0x0000001831187c23 */ /* 0x100fe20008000814 */
[----:B------:R-:W-:Y:S01]  /*5480*/  FFMA R26, R52, UR24, -R20 ;  /* 0x00000018341a7c23 */ /* 0x000fe20008000814 */
[----:B------:R-:W-:Y:S01]  /*5490*/  F2FP.F16.F32.PACK_AB R25, R29, R28 ;  /* 0x0000001c1d19723e */ /* 0x000fe200000000ff */
[----:B------:R-:W1:Y:S01]  /*54a0*/  MUFU.EX2 R52, R54 ;  /* 0x0000003600347308 */ /* 0x000e620000000800 */
[----:B------:R-:W-:Y:S01]  /*54b0*/  F2FP.F16.F32.PACK_AB R27, R33, R32 ;  /* 0x00000020211b723e */ /* 0x000fe200000000ff */
[----:B------:R-:W-:Y:S01]  /*54c0*/  FADD R28, R31, R28 ;  /* 0x0000001c1f1c7221 */ /* 0x000fe20000000000 */
[----:B------:R-:W-:-:S02]  /*54d0*/  FSETP.GEU.AND P5, PT, R24, -126, PT ;  /* 0xc2fc00001800780b */ /* 0x000fc40003fae000 */
[----:B------:R-:W-:Y:S01]  /*54e0*/  FSETP.GEU.AND P3, PT, R26, -126, PT ;  /* 0xc2fc00001a00780b */ /* 0x000fe20003f6e000 */
[----:B------:R-:W-:Y:S02]  /*54f0*/  FADD R29, R28, R29 ;  /* 0x0000001d1c1d7221 */ /* 0x000fe40000000000 */
[----:B------:R2:W3:Y:S02]  /*5500*/  MUFU.EX2 R49, R107 ;  /* 0x0000006b00317308 */ /* 0x0004e40000000800 */
[----:B------:R-:W-:Y:S01]  /*5510*/  FADD R32, R29, R32 ;  /* 0x000000201d207221 */ /* 0x000fe20000000000 */
[----:B------:R-:W-:-:S03]  /*5520*/  FFMA R29, R87, UR24, -R19 ;  /* 0x00000018571d7c23 */ /* 0x000fc60008000813 */
[----:B------:R-:W-:Y:S02]  /*5530*/  FADD R33, R32, R33 ;  /* 0x0000002120217221 */ /* 0x000fe40000000000 */
[----:B------:R-:W-:Y:S01]  /*5540*/  @!P5 FMUL R24, R24, 0.5 ;  /* 0x3f0000001818d820 */ /* 0x000fe20000400000 */
[----:B--2---:R-:W-:Y:S01]  /*5550*/  FFMA R107, R58, UR24, -R19 ;  /* 0x000000183a6b7c23 */ /* 0x004fe20008000813 */
[----:B------:R-:W-:Y:S01]  /*5560*/  @!P3 FMUL R26, R26, 0.5 ;  /* 0x3f0000001a1ab820 */ /* 0x000fe20000400000 */
[----:B-1----:R-:W-:Y:S01]  /*5570*/  @!P6 FMUL R52, R52, R52 ;  /* 0x000000343434e220 */ /* 0x002fe20000400000 */
[----:B------:R1:W2:Y:S02]  /*5580*/  MUFU.EX2 R53, R24 ;  /* 0x0000001800357308 */ /* 0x0002a40000000800 */
[----:B------:R-:W-:Y:S01]  /*5590*/  FSETP.GEU.AND P6, PT, R107, -126, PT ;  /* 0xc2fc00006b00780b */ /* 0x000fe20003fce000 */
[----:B---3--:R-:W-:Y:S01]  /*55a0*/  @!P4 FMUL R49, R49, R49 ;  /* 0x000000313131c220 */ /* 0x008fe20000400000 */
[----:B------:R-:W-:-:S04]  /*55b0*/  FSETP.GEU.AND P4, PT, R55, -126, PT ;  /* 0xc2fc00003700780b */ /* 0x000fc80003f8e000 */
[----:B------:R3:W4:Y:S01]  /*55c0*/  MUFU.EX2 R54, R26 ;  /* 0x0000001a00367308 */ /* 0x0007220000000800 */
[----:B-1----:R-:W-:Y:S01]  /*55d0*/  F2FP.F16.F32.PACK_AB R24, R37, R36 ;  /* 0x000000242518723e */ /* 0x002fe200000000ff */
[----:B------:R-:W-:-:S04]  /*55e0*/  FADD R36, R35, R36 ;  /* 0x0000002423247221 */ /* 0x000fc80000000000 */
[----:B------:R-:W-:Y:S01]  /*55f0*/  FADD R37, R36, R37 ;  /* 0x0000002524257221 */ /* 0x000fe20000000000 */
[----:B------:R-:W-:Y:S01]  /*5600*/  @!P6 FMUL R107, R107, 0.5 ;  /* 0x3f0000006b6be820 */ /* 0x000fe20000400000 */
[----:B---3--:R-:W-:Y:S01]  /*5610*/  F2FP.F16.F32.PACK_AB R26, R43, R38 ;  /* 0x000000262b1a723e */ /* 0x008fe200000000ff */
[----:B--2---:R-:W-:Y:S01]  /*5620*/  @!P5 FMUL R53, R53, R53 ;  /* 0x000000353535d220 */ /* 0x004fe20000400000 */
[----:B------:R-:W-:Y:S01]  /*5630*/  @!P4 FMUL R55, R55, 0.5 ;  /* 0x3f0000003737c820 */ /* 0x000fe20000400000 */
[----:B------:R1:W2:Y:S01]  /*5640*/  MUFU.EX2 R58, R107 ;  /* 0x0000006b003a7308 */ /* 0x0002a20000000800 */
[----:B------:R-:W-:Y:S01]  /*5650*/  WARPGROUP.ARRIVE ;  /* 0x00000000000079c5 */ /* 0x000fe20000000000 */
[----:B------:R-:W-:Y:S01]  /*5660*/  FSETP.GEU.AND P5, PT, R108, -126, PT ;  /* 0xc2fc00006c00780b */ /* 0x000fe20003fae000 */
[----:B------:R-:W-:Y:S01]  /*5670*/  FADD R38, R37, R38 ;  /* 0x0000002625267221 */ /* 0x000fe20000000000 */
[----:B----4-:R-:W-:Y:S01]  /*5680*/  @!P3 FMUL R54, R54, R54 ;  /* 0x000000363636b220 */ /* 0x010fe20000400000 */
[----:B------:R-:W-:-:S02]  /*5690*/  FSETP.GEU.AND P3, PT, R62, -126, PT ;  /* 0xc2fc00003e00780b */ /* 0x000fc40003f6e000 */
[----:B------:R-:W-:Y:S01]  /*56a0*/  HGMMA.64x32x16.F32 R88, R24, gdesc[UR8].tnspB, R88, gsb0 ;  /* 0x4060000818587df0 */ /* 0x000fe20008000858 */
[----:B------:R-:W3:Y:S01]  /*56b0*/  MUFU.EX2 R55, R55 ;  /* 0x0000003700377308 */ /* 0x000ee20000000800 */
[----:B-1----:R-:W-:Y:S01]  /*56c0*/  FFMA R107, R60, UR24, -R20 ;  /* 0x000000183c6b7c23 */ /* 0x002fe20008000814 */
[----:B------:R-:W-:Y:S01]  /*56d0*/  UMOV UR10, UR8 ;  /* 0x00000008000a7c82 */ /* 0x000fe20008000000 */
[----:B------:R-:W-:Y:S01]  /*56e0*/  UMOV UR11, 0x80000020 ;  /* 0x80000020000b7882 */ /* 0x000fe20000000000 */
[----:B------:R-:W-:Y:S01]  /*56f0*/  UIADD3 UR8, UR6, 0xc0, URZ ;  /* 0x000000c006087890 */ /* 0x000fe2000fffe03f */
[----:B------:R-:W-:Y:S02]  /*5700*/  FADD R43, R38, R43 ;  /* 0x0000002b262b7221 */ /* 0x000fe40000000000 */
[----:B------:R-:W-:Y:S01]  /*5710*/  @!P5 FMUL R108, R108, 0.5 ;  /* 0x3f0000006c6cd820 */ /* 0x000fe20000400000 */
[----:B--2---:R-:W-:-:S03]  /*5720*/  @!P6 FMUL R58, R58, R58 ;  /* 0x0000003a3a3ae220 */ /* 0x004fc60000400000 */
[----:B------:R1:W2:Y:S01]  /*5730*/  MUFU.EX2 R59, R108 ;  /* 0x0000006c003b7308 */ /* 0x0002a20000000800 */
[----:B------:R-:W-:Y:S01]  /*5740*/  @!P3 FMUL R62, R62, 0.5 ;  /* 0x3f0000003e3eb820 */ /* 0x000fe20000400000 */
[----:B---3--:R-:W-:Y:S01]  /*5750*/  @!P4 FMUL R55, R55, R55 ;  /* 0x000000373737c220 */ /* 0x008fe20000400000 */
[--C-:B-1----:R-:W-:Y:S01]  /*5760*/  FFMA R108, R61, UR24, -R20.reuse ;  /* 0x000000183d6c7c23 */ /* 0x102fe20008000814 */
[----:B--2---:R-:W-:Y:S01]  /*5770*/  @!P5 FMUL R59, R59, R59 ;  /* 0x0000003b3b3bd220 */ /* 0x004fe20000400000 */
[----:B------:R-:W-:Y:S02]  /*5780*/  WARPGROUP.DEPBAR.LE gsb0, 0x0 ;  /* 0x00008000000079c5 */ /* 0x000fe40000010000 */
[----:B------:R-:W-:Y:S01]  /*5790*/  FFMA R24, R63, UR24, -R19 ;  /* 0x000000183f187c23 */ /* 0x000fe20008000813 */
[--C-:B------:R-:W-:Y:S01]  /*57a0*/  FFMA R26, R56, UR24, -R20.reuse ;  /* 0x00000018381a7c23 */ /* 0x100fe20008000814 */
[----:B------:R-:W-:Y:S01]  /*57b0*/  FFMA R63, R57, UR24, -R20 ;  /* 0x00000018393f7c23 */ /* 0x000fe20008000814 */
[----:B------:R-:W-:Y:S01]  /*57c0*/  F2FP.F16.F32.PACK_AB R25, R47, R42 ;  /* 0x0000002a2f19723e */ /* 0x000fe200000000ff */
[----:B------:R-:W1:Y:S01]  /*57d0*/  MUFU.EX2 R56, R62 ;  /* 0x0000003e00387308 */ /* 0x000e620000000800 */
[----:B------:R-:W-:Y:S01]  /*57e0*/  FSETP.GEU.AND P4, PT, R24, -126, PT ;  /* 0xc2fc00001800780b */ /* 0x000fe20003f8e000 */
[----:B------:R-:W-:Y:S01]  /*57f0*/  FADD R42, R33, R42 ;  /* 0x0000002a212a7221 */ /* 0x000fe20000000000 */
[----:B------:R-:W-:-:S02]  /*5800*/  FSETP.GEU.AND P6, PT, R26, -126, PT ;  /* 0xc2fc00001a00780b */ /* 0x000fc40003fce000 */
[----:B------:R-:W-:Y:S01]  /*5810*/  F2FP.F16.F32.PACK_AB R27, R39, R40 ;  /* 0x00000028271b723e */ /* 0x000fe200000000ff */
[----:B------:R-:W-:Y:S01]  /*5820*/  FADD R47, R42, R47 ;  /* 0x0000002f2a2f7221 */ /* 0x000fe20000000000 */
[----:B------:R-:W-:-:S03]  /*5830*/  FSETP.GEU.AND P5, PT, R63, -126, PT ;  /* 0xc2fc00003f00780b */ /* 0x000fc60003fae000 */
[----:B------:R-:W-:-:S04]  /*5840*/  FADD R40, R47, R40 ;  /* 0x000000282f287221 */ /* 0x000fc80000000000 */
[----:B------:R-:W-:Y:S01]  /*5850*/  @!P4 FMUL R24, R24, 0.5 ;  /* 0x3f0000001818c820 */ /* 0x000fe20000400000 */
[----:B------:R-:W-:Y:S01]  /*5860*/  FADD R39, R40, R39 ;  /* 0x0000002728277221 */ /* 0x000fe20000000000 */
[----:B------:R-:W-:Y:S01]  /*5870*/  @!P6 FMUL R26, R26, 0.5 ;  /* 0x3f0000001a1ae820 */ /* 0x000fe20000400000 */
[----:B-1----:R-:W-:Y:S01]  /*5880*/  @!P3 FMUL R56, R56, R56 ;  /* 0x000000383838b220 */ /* 0x002fe20000400000 */
[----:B------:R1:W2:Y:S01]  /*5890*/  MUFU.EX2 R57, R24 ;  /* 0x0000001800397308 */ /* 0x0002a20000000800 */
[----:B------:R-:W-:Y:S01]  /*58a0*/  FSETP.GEU.AND P3, PT, R107, -126, PT ;  /* 0xc2fc00006b00780b */ /* 0x000fe20003f6e000 */
[----:B------:R-:W-:-:S06]  /*58b0*/  @!P5 FMUL R63, R63, 0.5 ;  /* 0x3f0000003f3fd820 */ /* 0x000fcc0000400000 */
[----:B------:R3:W4:Y:S01]  /*58c0*/  MUFU.EX2 R60, R26 ;  /* 0x0000001a003c7308 */ /* 0x0007220000000800 */
[----:B-1----:R-:W-:Y:S01]  /*58d0*/  F2FP.F16.F32.PACK_AB R24, R45, R46 ;  /* 0x0000002e2d18723e */ /* 0x002fe200000000ff */
[----:B------:R-:W-:-:S04]  /*58e0*/  FADD R46, R43, R46 ;  /* 0x0000002e2b2e7221 */ /* 0x000fc80000000000 */
[----:B------:R-:W-:Y:S01]  /*58f0*/  @!P3 FMUL R107, R107, 0.5 ;  /* 0x3f0000006b6bb820 */ /* 0x000fe20000400000 */
[----:B------:R-:W-:Y:S01]  /*5900*/  FADD R45, R46, R45 ;  /* 0x0000002d2e2d7221 */ /* 0x000fe20000000000 */
[----:B------:R1:W5:Y:S01]  /*5910*/  MUFU.EX2 R61, R63 ;  /* 0x0000003f003d7308 */ /* 0x0003620000000800 */
[----:B---3--:R-:W-:Y:S01]  /*5920*/  F2FP.F16.F32.PACK_AB R26, R41, R50 ;  /* 0x00000032291a723e */ /* 0x008fe200000000ff */
[----:B--2---:R-:W-:Y:S01]  /*5930*/  @!P4 FMUL R57, R57, R57 ;  /* 0x000000393939c220 */ /* 0x004fe20000400000 */
[----:B------:R-:W-:Y:S01]  /*5940*/  FSETP.GEU.AND P4, PT, R108, -126, PT ;  /* 0xc2fc00006c00780b */ /* 0x000fe20003f8e000 */
[----:B------:R-:W-:Y:S01]  /*5950*/  FADD R50, R45, R50 ;  /* 0x000000322d327221 */ /* 0x000fe20000000000 */
[----:B------:R-:W-:-:S03]  /*5960*/  WARPGROUP.ARRIVE ;  /* 0x00000000000079c5 */ /* 0x000fc60000000000 */
[----:B------:R2:W3:Y:S01]  /*5970*/  MUFU.EX2 R62, R107 ;  /* 0x0000006b003e7308 */ /* 0x0004e20000000800 */
[----:B----4-:R-:W-:Y:S01]  /*5980*/  @!P6 FMUL R60, R60, R60 ;  /* 0x0000003c3c3ce220 */ /* 0x010fe20000400000 */
[----:B------:R-:W-:Y:S01]  /*5990*/  FSETP.GEU.AND P6, PT, R66, -126, PT ;  /* 0xc2fc00004200780b */ /* 0x000fe20003fce000 */
[----:B------:R-:W-:Y:S01]  /*59a0*/  HGMMA.64x32x16.F32 R88, R24, gdesc[UR8].tnspB, R88, gsb0 ;  /* 0x4060000818587df0 */ /* 0x000fe20008000858 */
[----:B------:R-:W-:Y:S01]  /*59b0*/  UMOV UR10, UR8 ;  /* 0x00000008000a7c82 */ /* 0x000fe20008000000 */
[----:B------:R-:W-:Y:S01]  /*59c0*/  UMOV UR11, 0x80000020 ;  /* 0x80000020000b7882 */ /* 0x000fe20000000000 */
[--C-:B-1----:R-:W-:Y:S01]  /*59d0*/  FFMA R63, R70, UR24, -R19.reuse ;  /* 0x00000018463f7c23 */ /* 0x102fe20008000813 */
[----:B------:R-:W-:Y:S01]  /*59e0*/  FFMA R70, R64, UR24, -R20 ;  /* 0x0000001840467c23 */ /* 0x000fe20008000814 */
[----:B------:R-:W-:Y:S01]  /*59f0*/  @!P4 FMUL R108, R108, 0.5 ;  /* 0x3f0000006c6cc820 */ /* 0x000fe20000400000 */
[----:B-----5:R-:W-:Y:S01]  /*5a00*/  @!P5 FMUL R61, R61, R61 ;  /* 0x0000003d3d3dd220 */ /* 0x020fe20000400000 */
[----:B--2---:R-:W-:Y:S01]  /*5a10*/  FFMA R107, R71, UR24, -R19 ;  /* 0x00000018476b7c23 */ /* 0x004fe20008000813 */
[----:B------:R-:W-:Y:S01]  /*5a20*/  UIADD3 UR8, UR6, 0x100, URZ ;  /* 0x0000010006087890 */ /* 0x000fe2000fffe03f */
[----:B------:R-:W-:-:S03]  /*5a30*/  FADD R41, R50, R41 ;  /* 0x0000002932297221 */ /* 0x000fc60000000000 */
[----:B------:R-:W-:Y:S01]  /*5a40*/  @!P6 FMUL R66, R66, 0.5 ;  /* 0x3f0000004242e820 */ /* 0x000fe20000400000 */
[----:B---3--:R-:W-:Y:S01]  /*5a50*/  @!P3 FMUL R62, R62, R62 ;  /* 0x0000003e3e3eb220 */ /* 0x008fe20000400000 */
[----:B------:R-:W-:-:S04]  /*5a60*/  FSETP.GEU.AND P3, PT, R63, -126, PT ;  /* 0xc2fc00003f00780b */ /* 0x000fc80003f6e000 */
[----:B------:R-:W1:Y:S09]  /*5a70*/  MUFU.EX2 R66, R66 ;  /* 0x0000004200427308 */ /* 0x000e720000000800 */
[----:B------:R-:W-:-:S06]  /*5a80*/  @!P3 FMUL R63, R63, 0.5 ;  /* 0x3f0000003f3fb820 */ /* 0x000fcc0000400000 */
[----:B------:R-:W2:Y:S01]  /*5a90*/  MUFU.EX2 R63, R63 ;  /* 0x0000003f003f7308 */ /* 0x000ea20000000800 */
[----:B-1----:R-:W-:Y:S01]  /*5aa0*/  @!P6 FMUL R66, R66, R66 ;  /* 0x000000424242e220 */ /* 0x002fe20000400000 */
[----:B------:R-:W-:-:S13]  /*5ab0*/  FSETP.GEU.AND P6, PT, R70, -126, PT ;  /* 0xc2fc00004600780b */ /* 0x000fda0003fce000 */
[----:B------:R-:W-:Y:S01]  /*5ac0*/  @!P6 FMUL R70, R70, 0.5 ;  /* 0x3f0000004646e820 */ /* 0x000fe20000400000 */
[----:B------:R-:W-:Y:S02]  /*5ad0*/  WARPGROUP.DEPBAR.LE gsb0, 0x0 ;  /* 0x00008000000079c5 */ /* 0x000fe40000010000 */
[----:B------:R-:W-:Y:S01]  /*5ae0*/  FFMA R24, R67, UR24, -R19 ;  /* 0x0000001843187c23 */ /* 0x000fe20008000813 */
[----:B------:R-:W-:Y:S01]  /*5af0*/  F2FP.F16.F32.PACK_AB R25, R51, R44 ;  /* 0x0000002c3319723e */ /* 0x000fe200000000ff */
[----:B------:R-:W1:Y:S01]  /*5b00*/  MUFU.EX2 R67, R108 ;  /* 0x0000006c00437308 */ /* 0x000e620000000800 */
[----:B------:R-:W-:Y:S01]  /*5b10*/  F2FP.F16.F32.PACK_AB R27, R49, R48 ;  /* 0x00000030311b723e */ /* 0x000fe200000000ff */
[----:B--2---:R-:W-:Y:S01]  /*5b20*/  @!P3 FMUL R63, R63, R63 ;  /* 0x0000003f3f3fb220 */ /* 0x004fe20000400000 */
[----:B------:R-:W-:Y:S01]  /*5b30*/  FSETP.GEU.AND P5, PT, R24, -126, PT ;  /* 0xc2fc00001800780b */ /* 0x000fe20003fae000 */
[----:B------:R-:W-:Y:S01]  /*5b40*/  FADD R44, R39, R44 ;  /* 0x0000002c272c7221 */ /* 0x000fe20000000000 */
[----:B------:R-:W-:-:S02]  /*5b50*/  F2FP.F16.F32.PACK_AB R26, R55, R54 ;  /* 0x00000036371a723e */ /* 0x000fc400000000ff */
[----:B------:R-:W-:Y:S01]  /*5b60*/  FSETP.GEU.AND P3, PT, R68, -126, PT ;  /* 0xc2fc00004400780b */ /* 0x000fe20003f6e000 */
[----:B------:R-:W2:Y:S01]  /*5b70*/  MUFU.EX2 R108, R70 ;  /* 0x00000046006c7308 */ /* 0x000ea20000000800 */
[----:B------:R-:W-:-:S04]  /*5b80*/  FADD R51, R44, R51 ;  /* 0x000000332c337221 */ /* 0x000fc80000000000 */
[----:B------:R-:W-:-:S03]  /*5b90*/  FADD R48, R51, R48 ;  /* 0x0000003033307221 */ /* 0x000fc60000000000 */
[----:B------:R-:W-:Y:S01]  /*5ba0*/  @!P5 FMUL R24, R24, 0.5 ;  /* 0x3f0000001818d820 */ /* 0x000fe20000400000 */
[----:B-1----:R-:W-:Y:S01]  /*5bb0*/  @!P4 FMUL R67, R67, R67 ;  /* 0x000000434343c220 */ /* 0x002fe20000400000 */
[----:B------:R-:W-:Y:S01]  /*5bc0*/  FSETP.GEU.AND P4, PT, R107, -126, PT ;  /* 0xc2fc00006b00780b */ /* 0x000fe20003f8e000 */
[----:B------:R-:W-:Y:S01]  /*5bd0*/  FADD R49, R48, R49 ;  /* 0x0000003130317221 */ /* 0x000fe20000000000 */
[----:B------:R1:W3:Y:S01]  /*5be0*/  MUFU.EX2 R71, R24 ;  /* 0x0000001800477308 */ /* 0x0002e20000000800 */
[----:B------:R-:W-:Y:S01]  /*5bf0*/  @!P3 FMUL R68, R68, 0.5 ;  /* 0x3f0000004444b820 */ /* 0x000fe20000400000 */
[----:B--2---:R-:W-:Y:S01]  /*5c00*/  @!P6 FMUL R108, R108, R108 ;  /* 0x0000006c6c6ce220 */ /* 0x004fe20000400000 */
[----:B------:R-:W-:-:S05]  /*5c10*/  FSETP.GEU.AND P6, PT, R74, -126, PT ;  /* 0xc2fc00004a00780b */ /* 0x000fca0003fce000 */
[----:B------:R-:W2:Y:S01]  /*5c20*/  MUFU.EX2 R68, R68 ;  /* 0x0000004400447308 */ /* 0x000ea20000000800 */
[----:B-1----:R-:W-:Y:S01]  /*5c30*/  F2FP.F16.F32.PACK_AB R24, R53, R52 ;  /* 0x000000343518723e */ /* 0x002fe200000000ff */
[----:B------:R-:W-:Y:S01]  /*5c40*/  FADD R52, R41, R52 ;  /* 0x0000003429347221 */ /* 0x000fe20000000000 */
[----:B------:R-:W-:Y:S02]  /*5c50*/  @!P4 FMUL R107, R107, 0.5 ;  /* 0x3f0000006b6bc820 */ /* 0x000fe40000400000 */
[----:B------:R-:W-:Y:S01]  /*5c60*/  WARPGROUP.ARRIVE ;  /* 0x00000000000079c5 */ /* 0x000fe20000000000 */
[----:B------:R-:W-:Y:S02]  /*5c70*/  FADD R53, R52, R53 ;  /* 0x0000003534357221 */ /* 0x000fe40000000000 */
[----:B------:R-:W1:Y:S01]  /*5c80*/  MUFU.EX2 R64, R107 ;  /* 0x0000006b00407308 */ /* 0x000e620000000800 */
[----:B---3--:R-:W-:Y:S01]  /*5c90*/  @!P5 FMUL R71, R71, R71 ;  /* 0x000000474747d220 */ /* 0x008fe20000400000 */
[----:B------:R-:W-:Y:S01]  /*5ca0*/  FSETP.GEU.AND P5, PT, R65, -126, PT ;  /* 0xc2fc00004100780b */ /* 0x000fe20003fae000 */
[----:B------:R-:W-:Y:S01]  /*5cb0*/  HGMMA.64x32x16.F32 R88, R24, gdesc[UR8].tnspB, R88, gsb0 ;  /* 0x4060000818587df0 */ /* 0x000fe20008000858 */
[----:B------:R-:W-:Y:S01]  /*5cc0*/  UMOV UR10, UR8 ;  /* 0x00000008000a7c82 */ /* 0x000fe20008000000 */
[----:B------:R-:W-:Y:S01]  /*5cd0*/  UMOV UR11, 0x80000020 ;  /* 0x80000020000b7882 */ /* 0x000fe20000000000 */
[----:B------:R-:W-:Y:S01]  /*5ce0*/  @!P6 FMUL R74, R74, 0.5 ;  /* 0x3f0000004a4ae820 */ /* 0x000fe20000400000 */
[----:B------:R-:W-:Y:S01]  /*5cf0*/  UIADD3 UR8, UR6, 0x140, URZ ;  /* 0x0000014006087890 */ /* 0x000fe2000fffe03f */
[----:B------:R-:W-:Y:S01]  /*5d00*/  FADD R54, R53, R54 ;  /* 0x0000003635367221 */ /* 0x000fe20000000000 */
[----:B--2---:R-:W-:Y:S01]  /*5d10*/  @!P3 FMUL R68, R68, R68 ;  /* 0x000000444444b220 */ /* 0x004fe20000400000 */
[----:B------:R-:W2:Y:S01]  /*5d20*/  MUFU.EX2 R70, R74 ;  /* 0x0000004a00467308 */ /* 0x000ea20000000800 */
[----:B------:R-:W-:Y:S01]  /*5d30*/  FSETP.GEU.AND P3, PT, R78, -126, PT ;  /* 0xc2fc00004e00780b */ /* 0x000fe20003f6e000 */
[----:B------:R-:W-:-:S03]  /*5d40*/  FADD R55, R54, R55 ;  /* 0x0000003736377221 */ /* 0x000fc60000000000 */
[----:B------:R-:W-:Y:S01]  /*5d50*/  @!P5 FMUL R65, R65, 0.5 ;  /* 0x3f0000004141d820 */ /* 0x000fe20000400000 */
[----:B-1----:R-:W-:Y:S01]  /*5d60*/  @!P4 FMUL R64, R64, R64 ;  /* 0x000000404040c220 */ /* 0x002fe20000400000 */
[----:B------:R-:W-:-:S04]  /*5d70*/  FSETP.GEU.AND P4, PT, R69, -126, PT ;  /* 0xc2fc00004500780b */ /* 0x000fc80003f8e000 */
[----:B------:R-:W1:Y:S03]  /*5d80*/  MUFU.EX2 R65, R65 ;  /* 0x0000004100417308 */ /* 0x000e660000000800 */
[----:B------:R-:W-:Y:S01]  /*5d90*/  @!P3 FMUL R78, R78, 0.5 ;  /* 0x3f0000004e4eb820 */ /* 0x000fe20000400000 */
[----:B--2---:R-:W-:-:S05]  /*5da0*/  @!P6 FMUL R70, R70, R70 ;  /* 0x000000464646e220 */ /* 0x004fca0000400000 */
[----:B------:R-:W-:-:S06]  /*5db0*/  @!P4 FMUL R69, R69, 0.5 ;  /* 0x3f0000004545c820 */ /* 0x000fcc0000400000 */
[----:B------:R-:W2:Y:S01]  /*5dc0*/  MUFU.EX2 R69, R69 ;  /* 0x0000004500457308 */ /* 0x000ea20000000800 */
[----:B-1----:R-:W-:Y:S01]  /*5dd0*/  @!P5 FMUL R65, R65, R65 ;  /* 0x000000414141d220 */ /* 0x002fe20000400000 */
[----:B------:R-:W-:-:S13]  /*5de0*/  FSETP.GEU.AND P5, PT, R75, -126, PT ;  /* 0xc2fc00004b00780b */ /* 0x000fda0003fae000 */
[----:B------:R-:W-:Y:S01]  /*5df0*/  @!P5 FMUL R75, R75, 0.5 ;  /* 0x3f0000004b4bd820 */ /* 0x000fe20000400000 */
[----:B------:R-:W-:Y:S02]  /*5e00*/  WARPGROUP.DEPBAR.LE gsb0, 0x0 ;  /* 0x00008000000079c5 */ /* 0x000fe40000010000 */
[----:B------:R-:W-:Y:S01]  /*5e10*/  F2FP.F16.F32.PACK_AB R25, R59, R58 ;  /* 0x0000003a3b19723e */ /* 0x000fe200000000ff */
[----:B--2---:R-:W-:Y:S01]  /*5e20*/  @!P4 FMUL R69, R69, R69 ;  /* 0x000000454545c220 */ /* 0x004fe20000400000 */
[----:B------:R-:W-:Y:S01]  /*5e30*/  F2FP.F16.F32.PACK_AB R27, R57, R56 ;  /* 0x00000038391b723e */ /* 0x000fe200000000ff */
[----:B------:R-:W1:Y:S01]  /*5e40*/  MUFU.EX2 R75, R75 ;  /* 0x0000004b004b7308 */ /* 0x000e620000000800 */
[----:B------:R-:W-:Y:S01]  /*5e50*/  F2FP.F16.F32.PACK_AB R24, R61, R60 ;  /* 0x0000003c3d18723e */ /* 0x000fe200000000ff */
[----:B------:R-:W-:Y:S01]  /*5e60*/  FADD R58, R49, R58 ;  /* 0x0000003a313a7221 */ /* 0x000fe20000000000 */
[----:B------:R-:W-:Y:S01]  /*5e70*/  F2FP.F16.F32.PACK_AB R26, R67, R62 ;  /* 0x0000003e431a723e */ /* 0x000fe200000000ff */
[----:B------:R-:W-:Y:S01]  /*5e80*/  FADD R60, R55, R60 ;  /* 0x0000003c373c7221 */ /* 0x000fe20000000000 */
[----:B------:R-:W-:Y:S01]  /*5e90*/  FSETP.GEU.AND P4, PT, R79, -126, PT ;  /* 0xc2fc00004f00780b */ /* 0x000fe20003f8e000 */
[----:B------:R-:W-:Y:S01]  /*5ea0*/  FADD R59, R58, R59 ;  /* 0x0000003b3a3b7221 */ /* 0x000fe20000000000 */
[----:B------:R-:W-:Y:S01]  /*5eb0*/  WARPGROUP.ARRIVE ;  /* 0x00000000000079c5 */ /* 0x000fe20000000000 */
[----:B------:R-:W-:-:S02]  /*5ec0*/  FADD R61, R60, R61 ;  /* 0x0000003d3c3d7221 */ /* 0x000fc40000000000 */
[----:B------:R-:W-:Y:S02]  /*5ed0*/  FADD R56, R59, R56 ;  /* 0x000000383b387221 */ /* 0x000fe40000000000 */
[----:B------:R-:W-:Y:S01]  /*5ee0*/  FADD R62, R61, R62 ;  /* 0x0000003e3d3e7221 */ /* 0x000fe20000000000 */
[----:B------:R-:W-:Y:S01]  /*5ef0*/  HGMMA.64x32x16.F32 R88, R24, gdesc[UR8].tnspB, R88, gsb0 ;  /* 0x4060000818587df0 */ /* 0x000fe20008000858 */
[----:B------:R-:W-:Y:S01]  /*5f00*/  UMOV UR10, UR8 ;  /* 0x00000008000a7c82 */ /* 0x000fe20008000000 */
[----:B------:R-:W-:Y:S01]  /*5f10*/  UMOV UR11, 0x80000020 ;  /* 0x80000020000b7882 */ /* 0x000fe20000000000 */
[----:B------:R-:W-:Y:S01]  /*5f20*/  UIADD3 UR8, UR6, 0x180, URZ ;  /* 0x0000018006087890 */ /* 0x000fe2000fffe03f */
[----:B-1----:R-:W-:Y:S01]  /*5f30*/  @!P5 FMUL R75, R75, R75 ;  /* 0x0000004b4b4bd220 */ /* 0x002fe20000400000 */
[----:B------:R-:W-:Y:S01]  /*5f40*/  @!P4 FMUL R79, R79, 0.5 ;  /* 0x3f0000004f4fc820 */ /* 0x000fe20000400000 */
[----:B------:R-:W-:Y:S01]  /*5f50*/  FSETP.GEU.AND P5, PT, R21, -126, PT ;  /* 0xc2fc00001500780b */ /* 0x000fe20003fae000 */
[----:B------:R-:W-:Y:S01]  /*5f60*/  UIADD3 UR6, UR6, 0x1c0, URZ ;  /* 0x000001c006067890 */ /* 0x000fe2000fffe03f */
[----:B------:R-:W-:Y:S01]  /*5f70*/  FADD R57, R56, R57 ;  /* 0x0000003938397221 */ /* 0x000fe20000000000 */
[----:B------:R-:W1:Y:S01]  /*5f80*/  MUFU.EX2 R13, R79 ;  /* 0x0000004f000d7308 */ /* 0x000e620000000800 */
[----:B------:R-:W-:-:S09]  /*5f90*/  FADD R67, R62, R67 ;  /* 0x000000433e437221 */ /* 0x000fd20000000000 */
[----:B------:R-:W-:-:S06]  /*5fa0*/  @!P5 FMUL R21, R21, 0.5 ;  /* 0x3f0000001515d820 */ /* 0x000fcc0000400000 */
[----:B------:R-:W2:Y:S01]  /*5fb0*/  MUFU.EX2 R21, R21 ;  /* 0x0000001500157308 */ /* 0x000ea20000000800 */
[----:B-1----:R-:W-:Y:S01]  /*5fc0*/  @!P4 FMUL R13, R13, R13 ;  /* 0x0000000d0d0dc220 */ /* 0x002fe20000400000 */
[----:B------:R-:W-:-:S13]  /*5fd0*/  FSETP.GEU.AND P4, PT, R23, -126, PT ;  /* 0xc2fc00001700780b */ /* 0x000fda0003f8e000 */
[----:B------:R-:W-:Y:S01]  /*5fe0*/  @!P4 FMUL R23, R23, 0.5 ;  /* 0x3f0000001717c820 */ /* 0x000fe20000400000 */
[----:B--2---:R-:W-:Y:S01]  /*5ff0*/  @!P5 FMUL R21, R21, R21 ;  /* 0x000000151515d220 */ /* 0x004fe20000400000 */
[----:B------:R-:W-:-:S04]  /*6000*/  FSETP.GEU.AND P5, PT, R83, -126, PT ;  /* 0xc2fc00005300780b */ /* 0x000fc80003fae000 */
[----:B------:R-:W1:Y:S01]  /*6010*/  MUFU.EX2 R23, R23 ;  /* 0x0000001700177308 */ /* 0x000e620000000800 */
[----:B------:R-:W-:Y:S02]  /*6020*/  WARPGROUP.DEPBAR.LE gsb0, 0x0 ;  /* 0x00008000000079c5 */ /* 0x000fe40000010000 */
[----:B------:R-:W-:Y:S01]  /*6030*/  FFMA R24, R72, UR24, -R20 ;  /* 0x0000001848187c23 */ /* 0x000fe20008000814 */
[----:B------:R-:W-:-:S04]  /*6040*/  F2FP.F16.F32.PACK_AB R25, R71, R66 ;  /* 0x000000424719723e */ /* 0x000fc800000000ff */
[----:B------:R-:W2:Y:S01]  /*6050*/  MUFU.EX2 R72, R78 ;  /* 0x0000004e00487308 */ /* 0x000ea20000000800 */
[----:B------:R-:W-:Y:S01]  /*6060*/  F2FP.F16.F32.PACK_AB R27, R64, R63 ;  /* 0x0000003f401b723e */ /* 0x000fe200000000ff */
[----:B------:R-:W-:Y:S01]  /*6070*/  @!P5 FMUL R83, R83, 0.5 ;  /* 0x3f0000005353d820 */ /* 0x000fe20000400000 */
[----:B------:R-:W-:Y:S01]  /*6080*/  FSETP.GEU.AND P6, PT, R24, -126, PT ;  /* 0xc2fc00001800780b */ /* 0x000fe20003fce000 */
[----:B------:R-:W-:Y:S01]  /*6090*/  FFMA R20, R84, UR24, -R20 ;  /* 0x0000001854147c23 */ /* 0x000fe20008000814 */
[----:B------:R-:W-:Y:S01]  /*60a0*/  F2FP.F16.F32.PACK_AB R26, R69, R68 ;  /* 0x00000044451a723e */ /* 0x000fe200000000ff */
[----:B------:R-:W-:Y:S02]  /*60b0*/  FADD R66, R57, R66 ;  /* 0x0000004239427221 */ /* 0x000fe40000000000 */
[----:B------:R-:W3:Y:S01]  /*60c0*/  MUFU.EX2 R19, R83 ;  /* 0x0000005300137308 */ /* 0x000ee20000000800 */
[----:B-1----:R-:W-:Y:S01]  /*60d0*/  @!P4 FMUL R23, R23, R23 ;  /* 0x000000171717c220 */ /* 0x002fe20000400000 */
[----:B------:R-:W-:Y:S01]  /*60e0*/  FSETP.GEU.AND P4, PT, R29, -126, PT ;  /* 0xc2fc00001d00780b */ /* 0x000fe20003f8e000 */
[----:B------:R-:W-:-:S04]  /*60f0*/  FADD R66, R66, R71 ;  /* 0x0000004742427221 */ /* 0x000fc80000000000 */
[----:B------:R-:W-:Y:S01]  /*6100*/  FADD R63, R66, R63 ;  /* 0x0000003f423f7221 */ /* 0x000fe20000000000 */
[----:B------:R-:W-:Y:S01]  /*6110*/  @!P6 FMUL R24, R24, 0.5 ;  /* 0x3f0000001818e820 */ /* 0x000fe20000400000 */
[----:B--2---:R-:W-:Y:S01]  /*6120*/  @!P3 FMUL R72, R72, R72 ;  /* 0x000000484848b220 */ /* 0x004fe20000400000 */
[----:B------:R-:W-:Y:S01]  /*6130*/  FSETP.GEU.AND P3, PT, R22, -126, PT ;  /* 0xc2fc00001600780b */ /* 0x000fe20003f6e000 */
[----:B------:R-:W-:Y:S01]  /*6140*/  FADD R63, R63, R64 ;  /* 0x000000403f3f7221 */ /* 0x000fe20000000000 */
[----:B------:R1:W2:Y:S03]  /*6150*/  MUFU.EX2 R12, R24 ;  /* 0x00000018000c7308 */ /* 0x0002a60000000800 */
[----:B------:R-:W-:Y:S01]  /*6160*/  @!P4 FMUL R29, R29, 0.5 ;  /* 0x3f0000001d1dc820 */ /* 0x000fe20000400000 */
[----:B---3--:R-:W-:Y:S01]  /*6170*/  @!P5 FMUL R19, R19, R19 ;  /* 0x000000131313d220 */ /* 0x008fe20000400000 */
[----:B------:R-:W-:-:S02]  /*6180*/  FSETP.GEU.AND P5, PT, R81, -126, PT ;  /* 0xc2fc00005100780b */ /* 0x000fc40003fae000 */
[----:B-1----:R-:W-:Y:S02]  /*6190*/  F2FP.F16.F32.PACK_AB R24, R65, R108 ;  /* 0x0000006c4118723e */ /* 0x002fe400000000ff */
[----:B------:R-:W1:Y:S02]  /*61a0*/  MUFU.EX2 R29, R29 ;  /* 0x0000001d001d7308 */ /* 0x000e640000000800 */
[----:B------:R-:W-:Y:S01]  /*61b0*/  @!P3 FMUL R22, R22, 0.5 ;  /* 0x3f0000001616b820 */ /* 0x000fe20000400000 */
[----:B------:R-:W-:Y:S01]  /*61c0*/  FADD R108, R67, R108 ;  /* 0x0000006c436c7221 */ /* 0x000fe20000000000 */
[----:B------:R-:W-:-:S03]  /*61d0*/  WARPGROUP.ARRIVE ;  /* 0x00000000000079c5 */ /* 0x000fc60000000000 */
[----:B------:R-:W-:Y:S01]  /*61e0*/  FADD R65, R108, R65 ;  /* 0x000000416c417221 */ /* 0x000fe20000000000 */
[----:B--2---:R-:W-:Y:S01]  /*61f0*/  @!P6 FMUL R12, R12, R12 ;  /* 0x0000000c0c0ce220 */ /* 0x004fe20000400000 */
[----:B------:R-:W2:Y:S01]  /*6200*/  MUFU.EX2 R22, R22 ;  /* 0x0000001600167308 */ /* 0x000ea20000000800 */
[----:B------:R-:W-:Y:S01]  /*6210*/  HGMMA.64x32x16.F32 R88, R24, gdesc[UR8].tnspB, R88, gsb0 ;  /* 0x4060000818587df0 */ /* 0x000fe20008000858 */
[----:B------:R-:W-:Y:S01]  /*6220*/  FSETP.GEU.AND P6, PT, R82, -126, PT ;  /* 0xc2fc00005200780b */ /* 0x000fe20003fce000 */
[----:B------:R-:W-:Y:S01]  /*6230*/  UMOV UR10, UR8 ;  /* 0x00000008000a7c82 */ /* 0x000fe20008000000 */
[----:B------:R-:W-:Y:S01]  /*6240*/  UMOV UR11, 0x80000020 ;  /* 0x80000020000b7882 */ /* 0x000fe20000000000 */
[----:B------:R-:W-:Y:S01]  /*6250*/  @!P5 FMUL R81, R81, 0.5 ;  /* 0x3f0000005151d820 */ /* 0x000fe20000400000 */
[----:B------:R-:W-:Y:S01]  /*6260*/  FADD R68, R65, R68 ;  /* 0x0000004441447221 */ /* 0x000fe20000000000 */
[----:B-1----:R-:W-:Y:S01]  /*6270*/  @!P4 FMUL R29, R29, R29 ;  /* 0x0000001d1d1dc220 */ /* 0x002fe20000400000 */
[----:B------:R-:W-:-:S03]  /*6280*/  FSETP.GEU.AND P4, PT, R20, -126, PT ;  /* 0xc2fc00001400780b */ /* 0x000fc60003f8e000 */
[----:B------:R-:W1:Y:S01]  /*6290*/  MUFU.EX2 R81, R81 ;  /* 0x0000005100517308 */ /* 0x000e620000000800 */
[----:B------:R-:W-:-:S03]  /*62a0*/  FADD R69, R68, R69 ;  /* 0x0000004544457221 */ /* 0x000fc60000000000 */
[----:B------:R-:W-:Y:S01]  /*62b0*/  @!P6 FMUL R82, R82, 0.5 ;  /* 0x3f0000005252e820 */ /* 0x000fe20000400000 */
[----:B--2---:R-:W-:Y:S01]  /*62c0*/  @!P3 FMUL R22, R22, R22 ;  /* 0x000000161616b220 */ /* 0x004fe20000400000 */
[----:B------:R-:W-:Y:S02]  /*62d0*/  FSETP.GEU.AND P3, PT, R30, -126, PT ;  /* 0xc2fc00001e00780b */ /* 0x000fe40003f6e000 */
[----:B------:R-:W2:Y:S02]  /*62e0*/  MUFU.EX2 R28, R82 ;  /* 0x00000052001c7308 */ /* 0x000ea40000000800 */
[----:B------:R-:W-:-:S06]  /*62f0*/  @!P4 FMUL R20, R20, 0.5 ;  /* 0x3f0000001414c820 */ /* 0x000fcc0000400000 */
[----:B------:R-:W3:Y:S01]  /*6300*/  MUFU.EX2 R33, R20 ;  /* 0x0000001400217308 */ /* 0x000ee20000000800 */
[----:B-1----:R-:W-:Y:S02]  /*6310*/  @!P5 FMUL R81, R81, R81 ;  /* 0x000000515151d220 */ /* 0x002fe40000400000 */
[----:B------:R-:W-:Y:S01]  /*6320*/  @!P3 FMUL R30, R30, 0.5 ;  /* 0x3f0000001e1eb820 */ /* 0x000fe20000400000 */
[----:B--2---:R-:W-:-:S05]  /*6330*/  @!P6 FMUL R28, R28, R28 ;  /* 0x0000001c1c1ce220 */ /* 0x004fca0000400000 */
[----:B------:R-:W1:Y:S01]  /*6340*/  MUFU.EX2 R30, R30 ;  /* 0x0000001e001e7308 */ /* 0x000e620000000800 */
[----:B------:R-:W-:Y:S01]  /*6350*/  FSETP.GEU.AND P6, PT, R80, -126, PT ;  /* 0xc2fc00005000780b */ /* 0x000fe20003fce000 */
[----:B---3--:R-:W-:Y:S01]  /*6360*/  @!P4 FMUL R33, R33, R33 ;  /* 0x000000212121c220 */ /* 0x008fe20000400000 */
[----:B------:R-:W-:-:S04]  /*6370*/  ISETP.NE.AND P4, PT, R15, 0x4, PT ;  /* 0x000000040f00780c */ /* 0x000fc80003f85270 */
[----:B------:R-:W-:Y:S01]  /*6380*/  SEL R20, RZ, 0x1, P4 ;  /* 0x00000001ff147807 */ /* 0x000fe20002000000 */
[----:B------:R-:W-:Y:S02]  /*6390*/  WARPGROUP.DEPBAR.LE gsb0, 0x0 ;  /* 0x00008000000079c5 */ /* 0x000fe40000010000 */
[----:B------:R-:W-:Y:S01]  /*63a0*/  F2FP.F16.F32.PACK_AB R25, R75, R70 ;  /* 0x000000464b19723e */ /* 0x000fe200000000ff */
[----:B-1----:R-:W-:Y:S01]  /*63b0*/  @!P3 FMUL R30, R30, R30 ;  /* 0x0000001e1e1eb220 */ /* 0x002fe20000400000 */
[----:B------:R-:W-:Y:S02]  /*63c0*/  F2FP.F16.F32.PACK_AB R27, R13, R72 ;  /* 0x000000480d1b723e */ /* 0x000fe400000000ff */
[----:B------:R-:W-:Y:S01]  /*63d0*/  @!P6 FMUL R80, R80, 0.5 ;  /* 0x3f0000005050e820 */ /* 0x000fe20000400000 */
[----:B------:R-:W-:Y:S01]  /*63e0*/  F2FP.F16.F32.PACK_AB R24, R21, R12 ;  /* 0x0000000c1518723e */ /* 0x000fe200000000ff */
[----:B------:R-:W-:Y:S01]  /*63f0*/  FADD R70, R63, R70 ;  /* 0x000000463f467221 */ /* 0x000fe20000000000 */
[----:B------:R-:W-:Y:S01]  /*6400*/  F2FP.F16.F32.PACK_AB R26, R23, R22 ;  /* 0x00000016171a723e */ /* 0x000fe200000000ff */
[----:B------:R-:W1:Y:S01]  /*6410*/  MUFU.EX2 R31, R80 ;  /* 0x00000050001f7308 */ /* 0x000e620000000800 */
[----:B------:R-:W-:Y:S01]  /*6420*/  FSETP.GEU.AND P3, PT, R85, -126, PT ;  /* 0xc2fc00005500780b */ /* 0x000fe20003f6e000 */
[----:B------:R-:W-:Y:S01]  /*6430*/  FADD R12, R69, R12 ;  /* 0x0000000c450c7221 */ /* 0x000fe20000000000 */
[----:B------:R-:W-:Y:S01]  /*6440*/  WARPGROUP.ARRIVE ;  /* 0x00000000000079c5 */ /* 0x000fe20000000000 */
[----:B------:R-:W-:Y:S01]  /*6450*/  FADD R75, R70, R75 ;  /* 0x0000004b464b7221 */ /* 0x000fe20000000000 */
[----:B------:R-:W-:Y:S01]  /*6460*/  LOP3.LUT R3, R3, R20, RZ, 0x3c, !PT ;  /* 0x0000001403037212 */ /* 0x000fe200078e3cff */
[----:B------:R-:W-:Y:S01]  /*6470*/  FADD R21, R12, R21 ;  /* 0x000000150c157221 */ /* 0x000fe20000000000 */
[----:B------:R-:W-:Y:S01]  /*6480*/  SEL R15, R15, RZ, P4 ;  /* 0x000000ff0f0f7207 */ /* 0x000fe20002000000 */
[----:B------:R-:W-:Y:S01]  /*6490*/  FADD R72, R75, R72 ;  /* 0x000000484b487221 */ /* 0x000fe20000000000 */
[----:B------:R-:W-:Y:S01]  /*64a0*/  HGMMA.64x32x16.F32 R88, R24, gdesc[UR8].tnspB, R88, gsb0 ;  /* 0x4060000818587df0 */ /* 0x000fe20008000858 */
[----:B------:R-:W-:-:S02]  /*64b0*/  FADD R22, R21, R22 ;  /* 0x0000001615167221 */ /* 0x000fc40000000000 */
[----:B------:R-:W-:Y:S02]  /*64c0*/  FADD R13, R72, R13 ;  /* 0x0000000d480d7221 */ /* 0x000fe40000000000 */
[----:B------:R-:W-:Y:S01]  /*64d0*/  @!P3 FMUL R85, R85, 0.5 ;  /* 0x3f0000005555b820 */ /* 0x000fe20000400000 */
[----:B------:R-:W-:Y:S01]  /*64e0*/  FADD R22, R22, R23 ;  /* 0x0000001716167221 */ /* 0x000fe20000000000 */
[----:B-1----:R-:W-:-:S04]  /*64f0*/  @!P6 FMUL R31, R31, R31 ;  /* 0x0000001f1f1fe220 */ /* 0x002fc80000400000 */
[----:B------:R-:W1:Y:S01]  /*6500*/  MUFU.EX2 R85, R85 ;  /* 0x0000005500557308 */ /* 0x000e620000000800 */
[----:B------:R-:W-:-:S04]  /*6510*/  FADD R22, R22, R31 ;  /* 0x0000001f16167221 */ /* 0x000fc80000000000 */
[----:B------:R-:W-:-:S04]  /*6520*/  FADD R22, R22, R81 ;  /* 0x0000005116167221 */ /* 0x000fc80000000000 */
[----:B------:R-:W-:Y:S01]  /*6530*/  FADD R22, R22, R33 ;  /* 0x0000002116167221 */ /* 0x000fe20000000000 */
[----:B-1----:R-:W-:Y:S01]  /*6540*/  @!P3 FMUL R85, R85, R85 ;  /* 0x000000555555b220 */ /* 0x002fe20000400000 */
[----:B------:R-:W-:-:S04]  /*6550*/  ISETP.NE.AND P3, PT, R6, 0x4, PT ;  /* 0x000000040600780c */ /* 0x000fc80003f65270 */
[----:B------:R-:W-:-:S05]  /*6560*/  SEL R6, R6, RZ, P3 ;  /* 0x000000ff06067207 */ /* 0x000fca0001800000 */
[C---:B------:R-:W-:Y:S02]  /*6570*/  IMAD R12, R6.reuse, 0x8, R11 ;  /* 0x00000008060c7824 */ /* 0x040fe400078e020b */
[----:B------:R-:W-:-:S03]  /*6580*/  VIADD R6, R6, 0x1 ;  /* 0x0000000106067836 */ /* 0x000fc60000000000 */
[----:B------:R-:W-:Y:S02]  /*6590*/  PRMT R12, RZ, 0x654, R12 ;  /* 0x00000654ff0c7816 */ /* 0x000fe4000000000c */
[----:B------:R-:W-:-:S04]  /*65a0*/  ISETP.NE.AND P3, PT, R6, 0x4, PT ;  /* 0x000000040600780c */ /* 0x000fc80003f65270 */
[----:B------:R-:W-:Y:S01]  /*65b0*/  SEL R6, R6, RZ, P3 ;  /* 0x000000ff06067207 */ /* 0x000fe20001800000 */
[----:B------:R-:W-:Y:S02]  /*65c0*/  WARPGROUP.DEPBAR.LE gsb0, 0x0 ;  /* 0x00008000000079c5 */ /* 0x000fe40000010000 */
[----:B------:R-:W-:Y:S01]  /*65d0*/  F2FP.F16.F32.PACK_AB R25, R19, R28 ;  /* 0x0000001c1319723e */ /* 0x000fe200000000ff */
[----:B------:R-:W-:Y:S01]  /*65e0*/  FADD R28, R13, R28 ;  /* 0x0000001c0d1c7221 */ /* 0x000fe20000000000 */
[----:B------:R-:W-:Y:S01]  /*65f0*/  F2FP.F16.F32.PACK_AB R27, R29, R30 ;  /* 0x0000001e1d1b723e */ /* 0x000fe200000000ff */
[----:B------:R-:W-:Y:S01]  /*6600*/  FADD R13, R22, R85 ;  /* 0x00000055160d7221 */ /* 0x000fe20000000000 */
[----:B------:R-:W-:Y:S01]  /*6610*/  F2FP.F16.F32.PACK_AB R24, R81, R31 ;  /* 0x0000001f5118723e */ /* 0x000fe200000000ff */
[----:B------:R-:W-:Y:S01]  /*6620*/  FADD R19, R28, R19 ;  /* 0x000000131c137221 */ /* 0x000fe20000000000 */
[----:B------:R-:W-:-:S04]  /*6630*/  F2FP.F16.F32.PACK_AB R26, R85, R33 ;  /* 0x00000021551a723e */ /* 0x000fc800000000ff */
[----:B------:R-:W-:-:S06]  /*6640*/  WARPGROUP.ARRIVE ;  /* 0x00000000000079c5 */ /* 0x000fcc0000000000 */
[----:B------:R-:W-:Y:S03]  /*6650*/  HGMMA.64x32x16.F32 R88, R24, gdesc[UR4].tnspB, R88, gsb0 ;  /* 0x4060000418587df0 */ /* 0x000fe60008000858 */
[----:B------:R-:W-:Y:S02]  /*6660*/  WARPGROUP.DEPBAR.LE gsb0, 0x0 ;  /* 0x00008000000079c5 */ /* 0x000fe40000010000 */
[----:B------:R1:W-:Y:S02]  /*6670*/  SYNCS.ARRIVE.TRANS64.RED.A1T0 RZ, [R12+URZ], RZ ;  /* 0x000000ff0cff79a7 */ /* 0x0003e4000810043f */
[----:B-1----:R-:W-:-:S04]  /*6680*/  FADD R12, R19, R30 ;  /* 0x0000001e130c7221 */ /* 0x002fc80000000000 */
[----:B------:R-:W-:Y:S01]  /*6690*/  FADD R12, R12, R29 ;  /* 0x0000001d0c0c7221 */ /* 0x000fe20000000000 */
[----:B------:R-:W-:Y:S06]  /*66a0*/  @P2 BRA `(.L_x_31) ;  /* 0x0000000000982947 */ /* 0x000fec0003800000 */
[----:B------:R-:W-:Y:S01]  /*66b0*/  ISETP.LT.OR P2, PT, R7, 0x1, !P0 ;  /* 0x000000010700780c */ /* 0x000fe20004741670 */
[----:B------:R-:W-:-:S12]  /*66c0*/  BSSY B0, `(.L_x_32) ;  /* 0x0000023000007945 */ /* 0x000fd80003800000 */
[----:B------:R-:W-:Y:S05]  /*66d0*/  @P2 BRA `(.L_x_33) ;  /* 0x0000000000842947 */ /* 0x000fea0003800000 */
[----:B------:R-:W-:Y:S01]  /*66e0*/  IMAD R19, R5, 0x8, R2 ;  /* 0x0000000805137824 */ /* 0x000fe200078e0202 */
[----:B------:R-:W-:Y:S02]  /*66f0*/  SHF.L.U32 R20, R4, 0x1f, RZ ;  /* 0x0000001f04147819 */ /* 0x000fe400000006ff */
[----:B------:R-:W-:Y:S02]  /*6700*/  ISETP.NE.AND P3, PT, R0, RZ, PT ;  /* 0x000000ff0000720c */ /* 0x000fe40003f65270 */
[----:B------:R-:W1:Y:S02]  /*6710*/  SYNCS.PHASECHK.TRANS64.TRYWAIT P2, [R19+URZ+0x9020], R20 ;  /* 0x00902014130075a7 */ /* 0x000e64000804017f */
[----:B-1----:R-:W-:Y:S09]  /*6720*/  @!P2 BRA `(.L_x_34) ;  /* 0x000000480040a947 */ /* 0x002ff20003800000 */
.L_x_81:
[----:B------:R-:W-:Y:S05]  /*6730*/  @P3 BRA `(.L_x_35) ;  /* 0x0000000000143947 */ /* 0x000fea0003800000 */
[----:B------:R-:W-:Y:S02]  /*6740*/  LOP3.LUT P2, RZ, R16, 0x1f, RZ, 0xc0, !PT ;  /* 0x0000001f10ff7812 */ /* 0x000fe4000784c0ff */
[----:B-1----:R-:W-:-:S04]  /*6750*/  MOV R20, 0x2000 ;  /* 0x0000200000147802 */ /* 0x002fc80000000f00 */
[----:B------:R2:W-:Y:S07]  /*6760*/  SYNCS.ARRIVE.TRANS64 RZ, [R19+URZ+0x9000], R20 ;  /* 0x0090001413ff79a7 */ /* 0x0005ee000800003f */
[----:B------:R-:W-:Y:S05]  /*6770*/  @!P2 BRA `(.L_x_35) ;  /* 0x000000000004a947 */ /* 0x000fea0003800000 */
[----:B------:R-:W-:Y:S01]  /*6780*/  BPT.TRAP 0x1 ;  /* 0x000000040000795c */ /* 0x000fe20000300000 */
.L_x_35:
        /* <DEDUP_REMOVED lines=9> */
[----:B------:R-:W-:Y:S01]  /*6820*/  UMOV UR10, URZ ;  /* 0x0000003f000a7c82 */ /* 0x000fe20008000000 */
[----:B------:R-:W-:Y:S01]  /*6830*/  UMOV UR12, UR36 ;  /* 0x00000024000c7c82 */ /* 0x000fe20008000000 */
[----:B------:R-:W-:Y:S01]  /*6840*/  UMOV UR13, UR37 ;  /* 0x00000025000d7c82 */ /* 0x000fe20008000000 */
[----:B------:R-:W-:-:S02]  /*6850*/  ISETP.NE.AND P2, PT, R5, 0x4, PT ;  /* 0x000000040500780c */ /* 0x000fc40003f45270 */
[----:B------:R-:W-:Y:S01]  /*6860*/  USHF.L.U32 UR11, UR11, 0x7, URZ ;  /* 0x000000070b0b7899 */ /* 0x000fe2000800063f */
[----:B------:R-:W-:Y:S01]  /*6870*/  IADD3 R8, R8, 0x1, RZ ;  /* 0x0000000108087810 */ /* 0x000fe20007ffe0ff */
[----:B------:R-:W-:Y:S01]  /*6880*/  UIADD3 UR9, UR9, 0x9000, URZ ;  /* 0x0000900009097890 */ /* 0x000fe2000fffe03f */
[----:B------:R-:W-:Y:S01]  /*6890*/  SEL R19, RZ, 0x1, P2 ;  /* 0x00000001ff137807 */ /* 0x000fe20001000000 */
[----:B------:R-:W-:Y:S01]  /*68a0*/  UIADD3 UR8, UR8, 0x1000, URZ ;  /* 0x0000100008087890 */ /* 0x000fe2000fffe03f */
[----:B------:R-:W-:Y:S02]  /*68b0*/  SEL R5, R5, RZ, P2 ;  /* 0x000000ff05057207 */ /* 0x000fe40001000000 */
[----:B------:R-:W-:-:S06]  /*68c0*/  LOP3.LUT R4, R4, R19, RZ, 0x3c, !PT ;  /* 0x0000001304047212 */ /* 0x000fcc00078e3cff */
[----:B------:R1:W-:Y:S02]  /*68d0*/  UTMALDG.4D [UR8], [UR6], desc[UR18] ;  /* 0x00001208060075b4 */ /* 0x0003e40008019000 */
[----:B-1----:R-:W-:Y:S01]  /*68e0*/  NOP ;  /* 0x0000000000007918 */ /* 0x002fe20000000000 */
.L_x_33:
[----:B------:R-:W-:Y:S05]  /*68f0*/  BSYNC B0 ;  /* 0x0000000000007941 */ /* 0x000fea0003800000 */
.L_x_32:
[----:B------:R-:W-:-:S07]  /*6900*/  VIADD R7, R7, 0xffffffff ;  /* 0xffffffff07077836 */ /* 0x000fce0000000000 */
.L_x_31:
[----:B------:R-:W-:Y:S01]  /*6910*/  VIADD R10, R10, 0x80 ;  /* 0x000000800a0a7836 */ /* 0x000fe20000000000 */
[----:B------:R-:W-:Y:S01]  /*6920*/  MOV R19, R17 ;  /* 0x0000001100137202 */ /* 0x000fe20000000f00 */
[----:B------:R-:W-:Y:S01]  /*6930*/  IMAD.MOV.U32 R21, RZ, RZ, R14 ;  /* 0x000000ffff157224 */ /* 0x000fe200078e000e */
[----:B------:R-:W-:Y:S06]  /*6940*/  @P1 BRA `(.L_x_36) ;  /* 0xffffffd4002c1947 */ /* 0x000fec000383ffff */
.L_x_24:
[----:B------:R-:W-:-:S13]  /*6950*/  ISETP.GE.AND P1, PT, R18, 0x1, PT ;  /* 0x000000011200780c */ /* 0x000fda0003f26270 */
[----:B------:R-:W-:Y:S05]  /*6960*/  @!P1 BRA `(.L_x_37) ;  /* 0x0000003400289947 */ /* 0x000fea0003800000 */
[----:B------:R-:W-:Y:S01]  /*6970*/  IMAD.MOV.U32 R21, RZ, RZ, R17 ;  /* 0x000000ffff157224 */ /* 0x000fe200078e0011 */
[----:B------:R-:W-:Y:S02]  /*6980*/  MOV R20, R14 ;  /* 0x0000000e00147202 */ /* 0x000fe40000000f00 */
[----:B------:R-:W-:-:S07]  /*6990*/  LOP3.LUT R19, R16, 0x1f, RZ, 0xc0, !PT ;  /* 0x0000001f10137812 */ /* 0x000fce00078ec0ff */
.L_x_50:
[----:B------:R-:W-:Y:S01]  /*69a0*/  IMAD R17, R15, 0x8, R2 ;  /* 0x000000080f117824 */ /* 0x000fe200078e0202 */
[----:B------:R-:W-:-:S07]  /*69b0*/  SHF.L.U32 R14, R3, 0x1f, RZ ;  /* 0x0000001f030e7819 */ /* 0x000fce00000006ff */
[----:B------:R-:W-:Y:S05]  /*69c0*/  YIELD ;  /* 0x0000000000007946 */ /* 0x000fea0003800000 */
[----:B------:R-:W1:Y:S02]  /*69d0*/  SYNCS.PHASECHK.TRANS64.TRYWAIT P1, [R17+URZ+0x9000], R14 ;  /* 0x0090000e110075a7 */ /* 0x000e64000802017f */
[----:B-1----:R-:W-:Y:S05]  /*69e0*/  @!P1 BRA `(.L_x_38) ;  /* 0x0000004400a49947 */ /* 0x002fea0003800000 */
.L_x_82:
[----:B------:R-:W-:Y:S05]  /*69f0*/  WARPSYNC.ALL ;  /* 0x0000000000007948 */ /* 0x000fea0003800000 */
[----:B------:R-:W-:Y:S01]  /*6a00*/  IMAD.MOV.U32 R23, RZ, RZ, -0x7fffffe0 ;  /* 0x80000020ff177424 */ /* 0x000fe200078e00ff */
[----:B------:R-:W-:Y:S01]  /*6a10*/  LEA R22, R15, UR20, 0x9 ;  /* 0x000000140f167c11 */ /* 0x000fe2000f8e48ff */
[----:B------:R-:W-:Y:S01]  /*6a20*/  WARPGROUP.ARRIVE ;  /* 0x00000000000079c5 */ /* 0x000fe20000000000 */
[----:B------:R-:W-:Y:S02]  /*6a30*/  ISETP.NE.AND P1, PT, R9, RZ, PT ;  /* 0x000000ff0900720c */ /* 0x000fe40003f25270 */
[----:B------:R-:W-:-:S02]  /*6a40*/  R2UR UR6, R22 ;  /* 0x00000000160672ca */ /* 0x000fc400000e0000 */
[----:B------:R-:W-:Y:S01]  /*6a50*/  R2UR UR7, R23 ;  /* 0x00000000170772ca */ /* 0x000fe200000e0000 */
[----:B------:R-:W-:Y:S01]  /*6a60*/  IMAD.MOV.U32 R23, RZ, RZ, -0x7fffffe0 ;  /* 0x80000020ff177424 */ /* 0x000fe200078e00ff */
[----:B------:R-:W-:-:S04]  /*6a70*/  IADD3 R22, R22, 0x2, RZ ;  /* 0x0000000216167810 */ /* 0x000fc80007ffe0ff */
[----:B------:R-:W-:Y:S02]  /*6a80*/  R2UR UR18, R22 ;  /* 0x00000000161272ca */ /* 0x000fe400000e0000 */
[----:B------:R-:W-:-:S05]  /*6a90*/  R2UR UR19, R23 ;  /* 0x00000000171372ca */ /* 0x000fca00000e0000 */
        /* <DEDUP_REMOVED lines=13> */
.L_x_83:
[----:B------:R-:W-:Y:S05]  /*6b70*/  @P3 BRA `(.L_x_42) ;  /* 0x0000000000143947 */ /* 0x000fea0003800000 */
[----:B------:R-:W-:Y:S02]  /*6b80*/  ISETP.NE.AND P2, PT, R19, RZ, PT ;  /* 0x000000ff1300720c */ /* 0x000fe40003f45270 */
[----:B-1----:R-:W-:-:S04]  /*6b90*/  MOV R17, 0x2000 ;  /* 0x0000200000117802 */ /* 0x002fc80000000f00 */
[----:B------:R2:W-:Y:S07]  /*6ba0*/  SYNCS.ARRIVE.TRANS64 RZ, [R14+URZ+0x9000], R17 ;  /* 0x009000110eff79a7 */ /* 0x0005ee000800003f */
[----:B------:R-:W-:Y:S05]  /*6bb0*/  @!P2 BRA `(.L_x_42) ;  /* 0x000000000004a947 */ /* 0x000fea0003800000 */
[----:B------:R-:W-:Y:S01]  /*6bc0*/  BPT.TRAP 0x1 ;  /* 0x000000040000795c */ /* 0x000fe20000300000 */
.L_x_42:
[----:B-12---:R-:W-:Y:S01]  /*6bd0*/  IMAD R17, R5, 0x2000, R2 ;  /* 0x0000200005117824 */ /* 0x006fe200078e0202 */
        /* <DEDUP_REMOVED lines=8> */
[----:B------:R-:W-:Y:S01]  /*6c60*/  VIADD R5, R5, 0x1 ;  /* 0x0000000105057836 */ /* 0x000fe20000000000 */
[----:B------:R-:W-:Y:S01]  /*6c70*/  UMOV UR10, URZ ;  /* 0x0000003f000a7c82 */ /* 0x000fe20008000000 */
[----:B------:R-:W-:Y:S01]  /*6c80*/  UMOV UR12, UR36 ;  /* 0x00000024000c7c82 */ /* 0x000fe20008000000 */
[----:B------:R-:W-:-:S02]  /*6c90*/  UMOV UR13, UR37 ;  /* 0x00000025000d7c82 */ /* 0x000fc40008000000 */
[----:B------:R-:W-:Y:S01]  /*6ca0*/  USHF.L.U32 UR11, UR11, 0x7, URZ ;  /* 0x000000070b0b7899 */ /* 0x000fe2000800063f */
[C---:B------:R-:W-:Y:S01]  /*6cb0*/  ISETP.NE.AND P2, PT, R5.reuse, 0x4, PT ;  /* 0x000000040500780c */ /* 0x040fe20003f45270 */
[----:B------:R-:W-:Y:S02]  /*6cc0*/  UIADD3 UR9, UR9, 0x9000, URZ ;  /* 0x0000900009097890 */ /* 0x000fe4000fffe03f */
[----:B------:R-:W-:Y:S01]  /*6cd0*/  UIADD3 UR8, UR8, 0x1000, URZ ;  /* 0x0000100008087890 */ /* 0x000fe2000fffe03f */
[----:B------:R-:W-:Y:S02]  /*6ce0*/  SEL R17, RZ, 0x1, P2 ;  /* 0x00000001ff117807 */ /* 0x000fe40001000000 */
[----:B------:R-:W-:Y:S02]  /*6cf0*/  SEL R5, R5, RZ, P2 ;  /* 0x000000ff05057207 */ /* 0x000fe40001000000 */
[----:B------:R-:W-:-:S04]  /*6d00*/  LOP3.LUT R4, R4, R17, RZ, 0x3c, !PT ;  /* 0x0000001104047212 */ /* 0x000fc800078e3cff */
[----:B------:R2:W-:Y:S02]  /*6d10*/  UTMALDG.4D [UR8], [UR6], desc[UR18] ;  /* 0x00001208060075b4 */ /* 0x0005e40008019000 */
[----:B--2---:R-:W-:Y:S01]  /*6d20*/  NOP ;  /* 0x0000000000007918 */ /* 0x004fe20000000000 */
.L_x_40:
[----:B------:R-:W-:-:S07]  /*6d30*/  IADD3 R7, R7, -0x1, RZ ;  /* 0xffffffff07077810 */ /* 0x000fce0007ffe0ff */
.L_x_39:
[----:B------:R-:W-:Y:S01]  /*6d40*/  VIADD R15, R15, 0x1 ;  /* 0x000000010f0f7836 */ /* 0x000fe20000000000 */
[----:B------:R-:W-:Y:S05]  /*6d50*/  WARPSYNC.ALL ;  /* 0x0000000000007948 */ /* 0x000fea0003800000 */
[----:B------:R-:W-:-:S04]  /*6d60*/  ISETP.NE.AND P2, PT, R15, 0x4, PT ;  /* 0x000000040f00780c */ /* 0x000fc80003f45270 */
[----:B-1----:R-:W-:Y:S02]  /*6d70*/  SEL R14, RZ, 0x1, P2 ;  /* 0x00000001ff0e7807 */ /* 0x002fe40001000000 */
[----:B------:R-:W-:Y:S02]  /*6d80*/  SEL R15, R15, RZ, P2 ;  /* 0x000000ff0f0f7207 */ /* 0x000fe40001000000 */
[----:B------:R-:W-:Y:S01]  /*6d90*/  LOP3.LUT R3, R3, R14, RZ, 0x3c, !PT ;  /* 0x0000000e03037212 */ /* 0x000fe200078e3cff */
[C---:B------:R-:W-:Y:S01]  /*6da0*/  VIADD R14, R10.reuse, 0x1 ;  /* 0x000000010a0e7836 */ /* 0x040fe20000000000 */
[C---:B------:R-:W-:Y:S01]  /*6db0*/  IADD3 R17, R10.reuse, 0x8, RZ ;  /* 0x000000080a117810 */ /* 0x040fe20007ffe0ff */
[C---:B------:R-:W-:Y:S01]  /*6dc0*/  VIADD R22, R10.reuse, 0x9 ;  /* 0x000000090a167836 */ /* 0x040fe20000000000 */
[----:B------:R-:W-:Y:S01]  /*6dd0*/  ISETP.GE.AND P2, PT, R10, UR21, PT ;  /* 0x000000150a007c0c */ /* 0x000fe2000bf46270 */
[----:B------:R-:W-:Y:S01]  /*6de0*/  IMAD R110, R15, 0x8, R2 ;  /* 0x000000080f6e7824 */ /* 0x000fe200078e0202 */
[----:B------:R-:W-:Y:S01]  /*6df0*/  ISETP.GE.AND P4, PT, R14, UR21, PT ;  /* 0x000000150e007c0c */ /* 0x000fe2000bf86270 */
[C---:B------:R-:W-:Y:S01]  /*6e00*/  VIADD R14, R10.reuse, 0x10 ;  /* 0x000000100a0e7836 */ /* 0x040fe20000000000 */
[----:B------:R-:W-:Y:S01]  /*6e10*/  ISETP.GE.AND P3, PT, R17, UR21, PT ;  /* 0x0000001511007c0c */ /* 0x000fe2000bf66270 */
[----:B------:R-:W-:Y:S01]  /*6e20*/  VIADD R17, R10, 0x18 ;  /* 0x000000180a117836 */ /* 0x000fe20000000000 */
[----:B------:R-:W-:Y:S01]  /*6e30*/  FSEL R24, R24, -INF , !P2 ;  /* 0xff80000018187808 */ /* 0x000fe20005000000 */
[----:B------:R-:W-:Y:S01]  /*6e40*/  BSSY B0, `(.L_x_43) ;  /* 0x00000da000007945 */ /* 0x000fe20003800000 */
[----:B------:R-:W-:-:S02]  /*6e50*/  ISETP.GE.AND P5, PT, R14, UR21, PT ;  /* 0x000000150e007c0c */ /* 0x000fc4000bfa6270 */
[----:B------:R-:W-:Y:S02]  /*6e60*/  IADD3 R14, R10, 0x11, RZ ;  /* 0x000000110a0e7810 */ /* 0x000fe40007ffe0ff */
[----:B------:R-:W-:Y:S01]  /*6e70*/  FSEL R23, R26, -INF , !P2 ;  /* 0xff8000001a177808 */ /* 0x000fe20005000000 */
[----:B------:R-:W-:Y:S01]  /*6e80*/  VIADD R26, R10, 0x49 ;  /* 0x000000490a1a7836 */ /* 0x000fe20000000000 */
[----:B------:R-:W-:Y:S01]  /*6e90*/  ISETP.GE.AND P2, PT, R14, UR21, PT ;  /* 0x000000150e007c0c */ /* 0x000fe2000bf46270 */
[----:B------:R-:W-:Y:S01]  /*6ea0*/  VIADD R14, R10, 0x19 ;  /* 0x000000190a0e7836 */ /* 0x000fe20000000000 */
[----:B------:R-:W-:Y:S02]  /*6eb0*/  FSEL R25, R25, -INF , !P4 ;  /* 0xff80000019197808 */ /* 0x000fe40006000000 */
[----:B------:R-:W-:Y:S02]  /*6ec0*/  FSEL R27, R27, -INF , !P4 ;  /* 0xff8000001b1b7808 */ /* 0x000fe40006000000 */
[----:B------:R-:W-:-:S02]  /*6ed0*/  ISETP.GE.AND P6, PT, R22, UR21, PT ;  /* 0x0000001516007c0c */ /* 0x000fc4000bfc6270 */
[----:B------:R-:W-:Y:S02]  /*6ee0*/  ISETP.GE.AND P4, PT, R17, UR21, PT ;  /* 0x0000001511007c0c */ /* 0x000fe4000bf86270 */
[----:B------:R-:W-:Y:S02]  /*6ef0*/  IADD3 R17, R10, 0x20, RZ ;  /* 0x000000200a117810 */ /* 0x000fe40007ffe0ff */
[----:B------:R-:W-:Y:S02]  /*6f00*/  FSEL R28, R28, -INF , !P3 ;  /* 0xff8000001c1c7808 */ /* 0x000fe40005800000 */
[----:B------:R-:W-:Y:S02]  /*6f10*/  FSEL R30, R30, -INF , !P3 ;  /* 0xff8000001e1e7808 */ /* 0x000fe40005800000 */
[----:B------:R-:W-:Y:S01]  /*6f20*/  ISETP.GE.AND P3, PT, R14, UR21, PT ;  /* 0x000000150e007c0c */ /* 0x000fe2000bf66270 */
[----:B------:R-:W-:Y:S01]  /*6f30*/  VIADD R14, R10, 0x21 ;  /* 0x000000210a0e7836 */ /* 0x000fe20000000000 */
[----:B------:R-:W-:-:S02]  /*6f40*/  FSEL R29, R29, -INF , !P6 ;  /* 0xff8000001d1d7808 */ /* 0x000fc40007000000 */
[----:B------:R-:W-:Y:S02]  /*6f50*/  FSEL R31, R31, -INF , !P6 ;  /* 0xff8000001f1f7808 */ /* 0x000fe40007000000 */
[----:B------:R-:W-:Y:S01]  /*6f60*/  ISETP.GE.AND P6, PT, R17, UR21, PT ;  /* 0x0000001511007c0c */ /* 0x000fe2000bfc6270 */
[----:B------:R-:W-:Y:S01]  /*6f70*/  VIADD R17, R10, 0x28 ;  /* 0x000000280a117836 */ /* 0x000fe20000000000 */
[----:B------:R-:W-:Y:S02]  /*6f80*/  FSEL R32, R32, -INF , !P5 ;  /* 0xff80000020207808 */ /* 0x000fe40006800000 */
[----:B------:R-:W-:Y:S02]  /*6f90*/  FSEL R34, R34, -INF , !P5 ;  /* 0xff80000022227808 */ /* 0x000fe40006800000 */
[----:B------:R-:W-:Y:S02]  /*6fa0*/  ISETP.GE.AND P5, PT, R14, UR21, PT ;  /* 0x000000150e007c0c */ /* 0x000fe4000bfa6270 */
[----:B------:R-:W-:-:S02]  /*6fb0*/  IADD3 R14, R10, 0x29, RZ ;  /* 0x000000290a0e7810 */ /* 0x000fc40007ffe0ff */
[----:B------:R-:W-:Y:S02]  /*6fc0*/  FSEL R33, R33, -INF , !P2 ;  /* 0xff80000021217808 */ /* 0x000fe40005000000 */
[----:B------:R-:W-:Y:S02]  /*6fd0*/  FSEL R35, R35, -INF , !P2 ;  /* 0xff80000023237808 */ /* 0x000fe40005000000 */
[----:B------:R-:W-:Y:S01]  /*6fe0*/  ISETP.GE.AND P2, PT, R17, UR21, PT ;  /* 0x0000001511007c0c */ /* 0x000fe2000bf46270 */
[----:B------:R-:W-:Y:S01]  /*6ff0*/  VIADD R17, R10, 0x30 ;  /* 0x000000300a117836 */ /* 0x000fe20000000000 */
[----:B------:R-:W-:Y:S02]  /*7000*/  FSEL R36, R36, -INF , !P4 ;  /* 0xff80000024247808 */ /* 0x000fe40006000000 */
[----:B------:R-:W-:Y:S02]  /*7010*/  FSEL R38, R38, -INF , !P4 ;  /* 0xff80000026267808 */ /* 0x000fe40006000000 */
[----:B------:R-:W-:Y:S01]  /*7020*/  ISETP.GE.AND P4, PT, R14, UR21, PT ;  /* 0x000000150e007c0c */ /* 0x000fe2000bf86270 */
[----:B------:R-:W-:Y:S01]  /*7030*/  VIADD R14, R10, 0x31 ;  /* 0x000000310a0e7836 */ /* 0x000fe20000000000 */
[----:B------:R-:W-:-:S02]  /*7040*/  FSEL R37, R37, -INF , !P3 ;  /* 0xff80000025257808 */ /* 0x000fc40005800000 */
[----:B------:R-:W-:Y:S02]  /*7050*/  FSEL R39, R39, -INF , !P3 ;  /* 0xff80000027277808 */ /* 0x000fe40005800000 */
        /* <DEDUP_REMOVED lines=20> */
[----:B------:R-:W-:-:S02]  /*71a0*/  ISETP.GE.AND P3, PT, R14, UR21, PT ;  /* 0x000000150e007c0c */ /* 0x000fc4000bf66270 */
[----:B------:R-:W-:Y:S02]  /*71b0*/  FMNMX R14, R24, R21, !PT ;  /* 0x00000015180e7209 */ /* 0x000fe40007800000 */
[----:B------:R-:W-:Y:S02]  /*71c0*/  FMNMX R22, R23, R20, !PT ;  /* 0x0000001417167209 */ /* 0x000fe40007800000 */
[----:B------:R-:W-:Y:S02]  /*71d0*/  FSEL R49, R49, -INF , !P6 ;  /* 0xff80000031317808 */ /* 0x000fe40007000000 */
[----:B------:R-:W-:Y:S02]  /*71e0*/  FSEL R51, R51, -INF , !P6 ;  /* 0xff80000033337808 */ /* 0x000fe40007000000 */
[----:B------:R-:W-:Y:S02]  /*71f0*/  ISETP.GE.AND P6, PT, R17, UR21, PT ;  /* 0x0000001511007c0c */ /* 0x000fe4000bfc6270 */
        /* <DEDUP_REMOVED lines=22> */
[----:B------:R-:W-:Y:S02]  /*7360*/  FSEL R52, R52, -INF , !P5 ;  /* 0xff80000034347808 */ /* 0x000fe40006800000 */
[----:B------:R-:W-:Y:S02]  /*7370*/  FSEL R54, R54, -INF , !P5 ;  /* 0xff80000036367808 */ /* 0x000fe40006800000 */
[----:B------:R-:W-:-:S02]  /*7380*/  ISETP.GE.AND P5, PT, R26, UR21, PT ;  /* 0x000000151a007c0c */ /* 0x000fc4000bfa6270 */
[----:B------:R-:W-:Y:S02]  /*7390*/  FMNMX R14, R48, R17, !PT ;  /* 0x00000011300e7209 */ /* 0x000fe40007800000 */
[----:B------:R-:W-:Y:S02]  /*73a0*/  FMNMX R22, R50, R105, !PT ;  /* 0x0000006932167209 */ /* 0x000fe40007800000 */
[----:B------:R-:W-:Y:S02]  /*73b0*/  IADD3 R26, R10, 0x50, RZ ;  /* 0x000000500a1a7810 */ /* 0x000fe40007ffe0ff */
[----:B------:R-:W-:Y:S02]  /*73c0*/  FSEL R53, R53, -INF , !P2 ;  /* 0xff80000035357808 */ /* 0x000fe40005000000 */
[----:B------:R-:W-:Y:S02]  /*73d0*/  FSEL R55, R55, -INF , !P2 ;  /* 0xff80000037377808 */ /* 0x000fe40005000000 */
[----:B------:R-:W-:-:S02]  /*73e0*/  FMNMX R17, R49, R14, !PT ;  /* 0x0000000e31117209 */ /* 0x000fc40007800000 */
[----:B------:R-:W-:Y:S02]  /*73f0*/  FMNMX R105, R51, R22, !PT ;  /* 0x0000001633697209 */ /* 0x000fe40007800000 */
[----:B------:R-:W-:Y:S01]  /*7400*/  ISETP.GE.AND P2, PT, R26, UR21, PT ;  /* 0x000000151a007c0c */ /* 0x000fe2000bf46270 */
[----:B------:R-:W-:Y:S01]  /*7410*/  VIADD R26, R10, 0x51 ;  /* 0x000000510a1a7836 */ /* 0x000fe20000000000 */
[----:B------:R-:W-:Y:S02]  /*7420*/  FMNMX R14, R52, R17, !PT ;  /* 0x00000011340e7209 */ /* 0x000fe40007800000 */
[----:B------:R-:W-:Y:S02]  /*7430*/  FMNMX R22, R54, R105, !PT ;  /* 0x0000006936167209 */ /* 0x000fe40007800000 */
[----:B------:R-:W-:Y:S02]  /*7440*/  FSEL R56, R56, -INF , !P4 ;  /* 0xff80000038387808 */ /* 0x000fe40006000000 */
[----:B------:R-:W-:-:S02]  /*7450*/  FSEL R58, R58, -INF , !P4 ;  /* 0xff8000003a3a7808 */ /* 0x000fc40006000000 */
[----:B------:R-:W-:Y:S01]  /*7460*/  ISETP.GE.AND P4, PT, R26, UR21, PT ;  /* 0x000000151a007c0c */ /* 0x000fe2000bf86270 */
[----:B------:R-:W-:Y:S01]  /*7470*/  VIADD R26, R10, 0x58 ;  /* 0x000000580a1a7836 */ /* 0x000fe20000000000 */
[----:B------:R-:W-:Y:S02]  /*7480*/  FMNMX R17, R53, R14, !PT ;  /* 0x0000000e35117209 */ /* 0x000fe40007800000 */
[----:B------:R-:W-:Y:S02]  /*7490*/  FMNMX R105, R55, R22, !PT ;  /* 0x0000001637697209 */ /* 0x000fe40007800000 */
[----:B------:R-:W-:Y:S02]  /*74a0*/  FSEL R57, R57, -INF , !P3 ;  /* 0xff80000039397808 */ /* 0x000fe40005800000 */
[----:B------:R-:W-:Y:S02]  /*74b0*/  FSEL R59, R59, -INF , !P3 ;  /* 0xff8000003b3b7808 */ /* 0x000fe40005800000 */
[----:B------:R-:W-:-:S02]  /*74c0*/  FMNMX R14, R56, R17, !PT ;  /* 0x00000011380e7209 */ /* 0x000fc40007800000 */
[----:B------:R-:W-:Y:S02]  /*74d0*/  FMNMX R22, R58, R105, !PT ;  /* 0x000000693a167209 */ /* 0x000fe40007800000 */
[----:B------:R-:W-:Y:S02]  /*74e0*/  ISETP.GE.AND P3, PT, R26, UR21, PT ;  /* 0x000000151a007c0c */ /* 0x000fe4000bf66270 */
[----:B------:R-:W-:Y:S02]  /*74f0*/  IADD3 R26, R10, 0x59, RZ ;  /* 0x000000590a1a7810 */ /* 0x000fe40007ffe0ff */
[----:B------:R-:W-:Y:S02]  /*7500*/  FSEL R60, R60, -INF , !P6 ;  /* 0xff8000003c3c7808 */ /* 0x000fe40007000000 */
[----:B------:R-:W-:Y:S02]  /*7510*/  FSEL R62, R62, -INF , !P6 ;  /* 0xff8000003e3e7808 */ /* 0x000fe40007000000 */
[----:B------:R-:W-:-:S02]  /*7520*/  FMNMX R17, R57, R14, !PT ;  /* 0x0000000e39117209 */ /* 0x000fc40007800000 */
[----:B------:R-:W-:Y:S02]  /*7530*/  FMNMX R105, R59, R22, !PT ;  /* 0x000000163b697209 */ /* 0x000fe40007800000 */
[----:B------:R-:W-:Y:S01]  /*7540*/  ISETP.GE.AND P6, PT, R26, UR21, PT ;  /* 0x000000151a007c0c */ /* 0x000fe2000bfc6270 */
[----:B------:R-:W-:Y:S01]  /*7550*/  VIADD R26, R10, 0x60 ;  /* 0x000000600a1a7836 */ /* 0x000fe20000000000 */
[----:B------:R-:W-:Y:S02]  /*7560*/  FSEL R61, R61, -INF , !P5 ;  /* 0xff8000003d3d7808 */ /* 0x000fe40006800000 */
[----:B------:R-:W-:Y:S02]  /*7570*/  FSEL R63, R63, -INF , !P5 ;  /* 0xff8000003f3f7808 */ /* 0x000fe40006800000 */
[----:B------:R-:W-:Y:S02]  /*7580*/  FMNMX R14, R60, R17, !PT ;  /* 0x000000113c0e7209 */ /* 0x000fe40007800000 */
[----:B------:R-:W-:-:S02]  /*7590*/  FMNMX R22, R62, R105, !PT ;  /* 0x000000693e167209 */ /* 0x000fc40007800000 */
[----:B------:R-:W-:Y:S01]  /*75a0*/  ISETP.GE.AND P5, PT, R26, UR21, PT ;  /* 0x000000151a007c0c */ /* 0x000fe2000bfa6270 */
[----:B------:R-:W-:Y:S01]  /*75b0*/  VIADD R26, R10, 0x61 ;  /* 0x000000610a1a7836 */ /* 0x000fe20000000000 */
[----:B------:R-:W-:Y:S02]  /*75c0*/  FSEL R64, R64, -INF , !P2 ;  /* 0xff80000040407808 */ /* 0x000fe40005000000 */
[----:B------:R-:W-:Y:S02]  /*75d0*/  FSEL R66, R66, -INF , !P2 ;  /* 0xff80000042427808 */ /* 0x000fe40005000000 */
[----:B------:R-:W-:Y:S02]  /*75e0*/  FMNMX R17, R61, R14, !PT ;  /* 0x0000000e3d117209 */ /* 0x000fe40007800000 */
[----:B------:R-:W-:Y:S02]  /*75f0*/  FMNMX R105, R63, R22, !PT ;  /* 0x000000163f697209 */ /* 0x000fe40007800000 */
[----:B------:R-:W-:-:S02]  /*7600*/  FSEL R65, R65, -INF , !P4 ;  /* 0xff80000041417808 */ /* 0x000fc40006000000 */
[----:B------:R-:W-:Y:S02]  /*7610*/  FSEL R67, R67, -INF , !P4 ;  /* 0xff80000043437808 */ /* 0x000fe40006000000 */
[----:B------:R-:W-:Y:S02]  /*7620*/  FMNMX R14, R64, R17, !PT ;  /* 0x00000011400e7209 */ /* 0x000fe40007800000 */
[----:B------:R-:W-:Y:S02]  /*7630*/  FMNMX R22, R66, R105, !PT ;  /* 0x0000006942167209 */ /* 0x000fe40007800000 */
[----:B------:R-:W-:Y:S02]  /*7640*/  ISETP.GE.AND P2, PT, R26, UR21, PT ;  /* 0x000000151a007c0c */ /* 0x000fe4000bf46270 */
[----:B------:R-:W-:Y:S02]  /*7650*/  IADD3 R26, R10, 0x68, RZ ;  /* 0x000000680a1a7810 */ /* 0x000fe40007ffe0ff */
[----:B------:R-:W-:-:S02]  /*7660*/  FSEL R68, R68, -INF , !P3 ;  /* 0xff80000044447808 */ /* 0x000fc40005800000 */
[----:B------:R-:W-:Y:S02]  /*7670*/  FSEL R70, R70, -INF , !P3 ;  /* 0xff80000046467808 */ /* 0x000fe40005800000 */
[----:B------:R-:W-:Y:S02]  /*7680*/  FMNMX R17, R65, R14, !PT ;  /* 0x0000000e41117209 */ /* 0x000fe40007800000 */
[----:B------:R-:W-:Y:S02]  /*7690*/  FMNMX R105, R67, R22, !PT ;  /* 0x0000001643697209 */ /* 0x000fe40007800000 */
[----:B------:R-:W-:Y:S01]  /*76a0*/  ISETP.GE.AND P4, PT, R26, UR21, PT ;  /* 0x000000151a007c0c */ /* 0x000fe2000bf86270 */
[----:B------:R-:W-:Y:S01]  /*76b0*/  VIADD R26, R10, 0x69 ;  /* 0x000000690a1a7836 */ /* 0x000fe20000000000 */
[----:B------:R-:W-:Y:S02]  /*76c0*/  FSEL R69, R69, -INF , !P6 ;  /* 0xff80000045457808 */ /* 0x000fe40007000000 */
[----:B------:R-:W-:-:S02]  /*76d0*/  FSEL R71, R71, -INF , !P6 ;  /* 0xff80000047477808 */ /* 0x000fc40007000000 */
[----:B------:R-:W-:Y:S02]  /*76e0*/  FMNMX R14, R68, R17, !PT ;  /* 0x00000011440e7209 */ /* 0x000fe40007800000 */
[----:B------:R-:W-:Y:S02]  /*76f0*/  FMNMX R22, R70, R105, !PT ;  /* 0x0000006946167209 */ /* 0x000fe40007800000 */
        /* <DEDUP_REMOVED lines=10> */
[----:B------:R-:W-:-:S02]  /*77a0*/  ISETP.GE.AND P6, PT, R26, UR21, PT ;  /* 0x000000151a007c0c */ /* 0x000fc4000bfc6270 */
[----:B------:R-:W-:Y:S02]  /*77b0*/  IADD3 R26, R10, 0x71, RZ ;  /* 0x000000710a1a7810 */ /* 0x000fe40007ffe0ff */
[----:B------:R-:W-:Y:S02]  /*77c0*/  FSEL R76, R76, -INF , !P4 ;  /* 0xff8000004c4c7808 */ /* 0x000fe40006000000 */
[----:B------:R-:W-:Y:S02]  /*77d0*/  FSEL R78, R78, -INF , !P4 ;  /* 0xff8000004e4e7808 */ /* 0x000fe40006000000 */
[----:B------:R-:W-:Y:S02]  /*77e0*/  FMNMX R17, R73, R14, !PT ;  /* 0x0000000e49117209 */ /* 0x000fe40007800000 */
[----:B------:R-:W-:Y:S02]  /*77f0*/  FMNMX R105, R75, R22, !PT ;  /* 0x000000164b697209 */ /* 0x000fe40007800000 */
[----:B------:R-:W-:Y:S01]  /*7800*/  ISETP.GE.AND P5, PT, R26, UR21, PT ;  /* 0x000000151a007c0c */ /* 0x000fe2000bfa6270 */
[----:B------:R-:W-:Y:S01]  /*7810*/  VIADD R26, R10, 0x78 ;  /* 0x000000780a1a7836 */ /* 0x000fe20000000000 */
[----:B------:R-:W-:-:S02]  /*7820*/  FSEL R77, R77, -INF , !P3 ;  /* 0xff8000004d4d7808 */ /* 0x000fc40005800000 */
[----:B------:R-:W-:Y:S02]  /*7830*/  FMNMX R14, R76, R17, !PT ;  /* 0x000000114c0e7209 */ /* 0x000fe40007800000 */
[----:B------:R-:W-:Y:S02]  /*7840*/  FSEL R79, R79, -INF , !P3 ;  /* 0xff8000004f4f7808 */ /* 0x000fe40005800000 */
[----:B------:R-:W-:Y:S02]  /*7850*/  FMNMX R22, R78, R105, !PT ;  /* 0x000000694e167209 */ /* 0x000fe40007800000 */
[----:B------:R-:W-:Y:S02]  /*7860*/  FSEL R80, R80, -INF , !P6 ;  /* 0xff80000050507808 */ /* 0x000fe40007000000 */
[----:B------:R-:W-:Y:S02]  /*7870*/  FMNMX R17, R77, R14, !PT ;  /* 0x0000000e4d117209 */ /* 0x000fe40007800000 */
[----:B------:R-:W-:-:S02]  /*7880*/  FSEL R82, R82, -INF , !P6 ;  /* 0xff80000052527808 */ /* 0x000fc40007000000 */
[----:B------:R-:W-:Y:S02]  /*7890*/  FMNMX R105, R79, R22, !PT ;  /* 0x000000164f697209 */ /* 0x000fe40007800000 */
[----:B------:R-:W-:Y:S01]  /*78a0*/  ISETP.GE.AND P2, PT, R26, UR21, PT ;  /* 0x000000151a007c0c */ /* 0x000fe2000bf46270 */
[----:B------:R-:W-:Y:S01]  /*78b0*/  VIADD R26, R10, 0x79 ;  /* 0x000000790a1a7836 */ /* 0x000fe20000000000 */
[----:B------:R-:W-:Y:S02]  /*78c0*/  FSEL R81, R81, -INF , !P5 ;  /* 0xff80000051517808 */ /* 0x000fe40006800000 */
[----:B------:R-:W-:Y:S02]  /*78d0*/  FMNMX R14, R80, R17, !PT ;  /* 0x00000011500e7209 */ /* 0x000fe40007800000 */
[----:B------:R-:W-:Y:S02]  /*78e0*/  FSEL R83, R83, -INF , !P5 ;  /* 0xff80000053537808 */ /* 0x000fe40006800000 */
[----:B------:R-:W-:-:S02]  /*78f0*/  FMNMX R22, R82, R105, !PT ;  /* 0x0000006952167209 */ /* 0x000fc40007800000 */
[----:B------:R-:W-:Y:S02]  /*7900*/  ISETP.GE.AND P4, PT, R26, UR21, PT ;  /* 0x000000151a007c0c */ /* 0x000fe4000bf86270 */
[----:B------:R-:W-:Y:S02]  /*7910*/  FSEL R84, R84, -INF , !P2 ;  /* 0xff80000054547808 */ /* 0x000fe40005000000 */
[----:B------:R-:W-:Y:S02]  /*7920*/  FMNMX R17, R81, R14, !PT ;  /* 0x0000000e51117209 */ /* 0x000fe40007800000 */
[----:B------:R-:W-:Y:S02]  /*7930*/  FSEL R86, R86, -INF , !P2 ;  /* 0xff80000056567808 */ /* 0x000fe40005000000 */
[----:B------:R-:W-:Y:S02]  /*7940*/  FMNMX R105, R83, R22, !PT ;  /* 0x0000001653697209 */ /* 0x000fe40007800000 */
[----:B------:R-:W-:-:S02]  /*7950*/  FSEL R85, R85, -INF , !P4 ;  /* 0xff80000055557808 */ /* 0x000fc40006000000 */
[----:B------:R-:W-:Y:S02]  /*7960*/  FMNMX R14, R84, R17, !PT ;  /* 0x00000011540e7209 */ /* 0x000fe40007800000 */
[----:B------:R-:W-:Y:S02]  /*7970*/  FSEL R87, R87, -INF , !P4 ;  /* 0xff80000057577808 */ /* 0x000fe40006000000 */
[----:B------:R-:W-:Y:S02]  /*7980*/  FMNMX R26, R86, R105, !PT ;  /* 0x00000069561a7209 */ /* 0x000fe40007800000 */
[----:B------:R-:W-:Y:S02]  /*7990*/  FMNMX R22, R85, R14, !PT ;  /* 0x0000000e55167209 */ /* 0x000fe40007800000 */
[----:B------:R-:W-:Y:S02]  /*79a0*/  FMNMX R26, R87, R26, !PT ;  /* 0x0000001a571a7209 */ /* 0x000fe40007800000 */
[----:B------:R-:W-:Y:S01]  /*79b0*/  SHF.L.U32 R107, R3, 0x1f, RZ ;  /* 0x0000001f036b7819 */ /* 0x000fe200000006ff */
[----:B------:R-:W1:Y:S04]  /*79c0*/  SHFL.BFLY PT, R17, R22, 0x1, 0x1f ;  /* 0x0c201f0016117f89 */ /* 0x000e6800000e0000 */
[----:B------:R-:W2:Y:S01]  /*79d0*/  SHFL.BFLY PT, R105, R26, 0x1, 0x1f ;  /* 0x0c201f001a697f89 */ /* 0x000ea200000e0000 */
[----:B-1----:R-:W-:-:S02]  /*79e0*/  FMNMX R104, R22, R17, !PT ;  /* 0x0000001116687209 */ /* 0x002fc40007800000 */
[----:B------:R-:W-:Y:S02]  /*79f0*/  LEA R22, R6, R11, 0x3 ;  /* 0x0000000b06167211 */ /* 0x000fe400078e18ff */
[----:B--2---:R-:W-:Y:S01]  /*7a00*/  FMNMX R105, R26, R105, !PT ;  /* 0x000000691a697209 */ /* 0x004fe20007800000 */
[----:B------:R-:W1:Y:S01]  /*7a10*/  SHFL.BFLY PT, R17, R104, 0x2, 0x1f ;  /* 0x0c401f0068117f89 */ /* 0x000e6200000e0000 */
[----:B------:R-:W-:-:S03]  /*7a20*/  PRMT R22, RZ, 0x654, R22 ;  /* 0x00000654ff167816 */ /* 0x000fc60000000016 */
[----:B------:R-:W2:Y:S01]  /*7a30*/  SHFL.BFLY PT, R14, R105, 0x2, 0x1f ;  /* 0x0c401f00690e7f89 */ /* 0x000ea200000e0000 */
[----:B------:R3:W-:Y:S01]  /*7a40*/  SYNCS.ARRIVE.TRANS64.RED.A1T0 RZ, [R22+URZ], RZ ;  /* 0x000000ff16ff79a7 */ /* 0x0007e2000810043f */
[----:B------:R-:W4:Y:S01]  /*7a50*/  SYNCS.PHASECHK.TRANS64.TRYWAIT P6, [R110+URZ+0x9000], R107 ;  /* 0x0090006b6e0075a7 */ /* 0x000f2200080c017f */
[----:B-1----:R-:W-:Y:S02]  /*7a60*/  FMNMX R17, R104, R17, !PT ;  /* 0x0000001168117209 */ /* 0x002fe40007800000 */
[----:B--2---:R-:W-:Y:S02]  /*7a70*/  FMNMX R14, R105, R14, !PT ;  /* 0x0000000e690e7209 */ /* 0x004fe40007800000 */
[C---:B------:R-:W-:Y:S02]  /*7a80*/  FSETP.NEU.AND P2, PT, R17.reuse, -INF , PT ;  /* 0xff8000001100780b */ /* 0x040fe40003f4d000 */
[----:B------:R-:W-:Y:S02]  /*7a90*/  FSETP.NEU.AND P3, PT, R14, -INF , PT ;  /* 0xff8000000e00780b */ /* 0x000fe40003f6d000 */
[----:B------:R-:W-:-:S02]  /*7aa0*/  FSEL R108, R17, RZ, P2 ;  /* 0x000000ff116c7208 */ /* 0x000fc40001000000 */
[----:B------:R-:W-:-:S03]  /*7ab0*/  FSEL R109, R14, RZ, P3 ;  /* 0x000000ff0e6d7208 */ /* 0x000fc60001800000 */
[----:B------:R-:W-:Y:S02]  /*7ac0*/  FADD R21, -R108, R21 ;  /* 0x000000156c157221 */ /* 0x000fe40000000100 */
[----:B------:R-:W-:Y:S02]  /*7ad0*/  FADD R20, -R109, R20 ;  /* 0x000000146d147221 */ /* 0x000fe40000000100 */
[----:B------:R-:W-:Y:S02]  /*7ae0*/  FMUL R21, R21, UR15 ;  /* 0x0000000f15157c20 */ /* 0x000fe40008400000 */
[----:B------:R-:W-:Y:S01]  /*7af0*/  FMUL R26, R20, UR15 ;  /* 0x0000000f141a7c20 */ /* 0x000fe20008400000 */
[----:B------:R-:W-:Y:S02]  /*7b00*/  FMUL R20, R109, UR15 ;  /* 0x0000000f6d147c20 */ /* 0x000fe40008400000 */
[----:B------:R-:W-:Y:S02]  /*7b10*/  FSETP.GEU.AND P2, PT, R21, -126, PT ;  /* 0xc2fc00001500780b */ /* 0x000fe40003f4e000 */
[----:B------:R-:W-:Y:S01]  /*7b20*/  FSETP.GEU.AND P3, PT, R26, -126, PT ;  /* 0xc2fc00001a00780b */ /* 0x000fe20003f6e000 */
[--C-:B------:R-:W-:Y:S01]  /*7b30*/  FFMA R104, R23, UR15, -R20.reuse ;  /* 0x0000000f17687c23 */ /* 0x100fe20008000814 */
[--C-:B------:R-:W-:Y:S01]  /*7b40*/  FFMA R27, R27, UR15, -R20.reuse ;  /* 0x0000000f1b1b7c23 */ /* 0x100fe20008000814 */
[----:B------:R-:W-:-:S03]  /*7b50*/  FFMA R106, R30, UR15, -R20 ;  /* 0x0000000f1e6a7c23 */ /* 0x000fc60008000814 */
[----:B------:R-:W-:Y:S02]  /*7b60*/  FSETP.GEU.AND P4, PT, R104, -126, PT ;  /* 0xc2fc00006800780b */ /* 0x000fe40003f8e000 */
[----:B------:R-:W-:-:S03]  /*7b70*/  FSETP.GEU.AND P5, PT, R27, -126, PT ;  /* 0xc2fc00001b00780b */ /* 0x000fc60003fae000 */
[----:B------:R-:W-:Y:S02]  /*7b80*/  @!P2 FMUL R21, R21, 0.5 ;  /* 0x3f0000001515a820 */ /* 0x000fe40000400000 */
[----:B------:R-:W-:Y:S02]  /*7b90*/  @!P3 FMUL R26, R26, 0.5 ;  /* 0x3f0000001a1ab820 */ /* 0x000fe40000400000 */
[----:B---3--:R1:W2:Y:S04]  /*7ba0*/  MUFU.EX2 R22, R21 ;  /* 0x0000001500167308 */ /* 0x0082a80000000800 */
[----:B------:R-:W-:-:S04]  /*7bb0*/  @!P4 FMUL R104, R104, 0.5 ;  /* 0x3f0000006868c820 */ /* 0x000fc80000400000 */
[----:B------:R1:W3:Y:S01]  /*7bc0*/  MUFU.EX2 R23, R26 ;  /* 0x0000001a00177308 */ /* 0x0002e20000000800 */
[----:B----4-:R-:W-:Y:S05]  /*7bd0*/  @!P6 BRA `(.L_x_44) ;  /* 0x000000340050e947 */ /* 0x010fea0003800000 */
.L_x_84:
[----:B------:R-:W-:Y:S05]  /*7be0*/  BSYNC B0 ;  /* 0x0000000000007941 */ /* 0x000fea0003800000 */
.L_x_43:
[----:B------:R-:W-:Y:S01]  /*7bf0*/  @!P5 FMUL R27, R27, 0.5 ;  /* 0x3f0000001b1bd820 */ /* 0x000fe20000400000 */
[--C-:B------:R-:W-:Y:S01]  /*7c00*/  FFMA R105, R31, UR15, -R20.reuse ;  /* 0x0000000f1f697c23 */ /* 0x100fe20008000814 */
[----:B-1----:R-:W-:Y:S01]  /*7c10*/  FMUL R21, R108, UR15 ;  /* 0x0000000f6c157c20 */ /* 0x002fe20008400000 */
[----:B---3--:R-:W-:Y:S01]  /*7c20*/  @!P3 FMUL R23, R23, R23 ;  /* 0x000000171717b220 */ /* 0x008fe20000400000 */
[----:B------:R-:W1:Y:S01]  /*7c30*/  MUFU.EX2 R31, R27 ;  /* 0x0000001b001f7308 */ /* 0x000e620000000800 */
[----:B------:R-:W-:Y:S01]  /*7c40*/  FSETP.GEU.AND P6, PT, R106, -126, PT ;  /* 0xc2fc00006a00780b */ /* 0x000fe20003fce000 */
[--C-:B------:R-:W-:Y:S01]  /*7c50*/  FFMA R108, R28, UR15, -R21.reuse ;  /* 0x0000000f1c6c7c23 */ /* 0x100fe20008000815 */
[--C-:B------:R-:W-:Y:S01]  /*7c60*/  FFMA R24, R24, UR15, -R21.reuse ;  /* 0x0000000f18187c23 */ /* 0x100fe20008000815 */
[--C-:B------:R-:W-:Y:S01]  /*7c70*/  FFMA R26, R29, UR15, -R21.reuse ;  /* 0x0000000f1d1a7c23 */ /* 0x100fe20008000815 */
[--C-:B------:R-:W-:Y:S01]  /*7c80*/  FFMA R29, R33, UR15, -R21.reuse ;  /* 0x0000000f211d7c23 */ /* 0x100fe20008000815 */
[--C-:B------:R-:W-:Y:S01]  /*7c90*/  FFMA R35, R35, UR15, -R20.reuse ;  /* 0x0000000f23237c23 */ /* 0x100fe20008000814 */
[--C-:B------:R-:W-:Y:S01]  /*7ca0*/  FFMA R28, R32, UR15, -R21.reuse ;  /* 0x0000000f201c7c23 */ /* 0x100fe20008000815 */
[----:B------:R-:W-:Y:S01]  /*7cb0*/  FSETP.GEU.AND P3, PT, R24, -126, PT ;  /* 0xc2fc00001800780b */ /* 0x000fe20003f6e000 */
[----:B------:R-:W3:Y:S01]  /*7cc0*/  MUFU.EX2 R30, R104 ;  /* 0x00000068001e7308 */ /* 0x000ee20000000800 */
[--C-:B------:R-:W-:Y:S01]  /*7cd0*/  FFMA R32, R34, UR15, -R20.reuse ;  /* 0x0000000f22207c23 */ /* 0x100fe20008000814 */
[--C-:B------:R-:W-:Y:S01]  /*7ce0*/  FFMA R34, R36, UR15, -R21.reuse ;  /* 0x0000000f24227c23 */ /* 0x100fe20008000815 */
[--C-:B------:R-:W-:Y:S01]  /*7cf0*/  FFMA R36, R38, UR15, -R20.reuse ;  /* 0x0000000f26247c23 */ /* 0x100fe20008000814 */
[--C-:B------:R-:W-:Y:S01]  /*7d00*/  FFMA R40, R40, UR15, -R21.reuse ;  /* 0x0000000f28287c23 */ /* 0x100fe20008000815 */
[----:B------:R-:W-:Y:S01]  /*7d10*/  @!P6 FMUL R106, R106, 0.5 ;  /* 0x3f0000006a6ae820 */ /* 0x000fe20000400000 */
[----:B--2---:R-:W-:Y:S01]  /*7d20*/  @!P2 FMUL R22, R22, R22 ;  /* 0x000000161616a220 */ /* 0x004fe20000400000 */
[----:B------:R-:W-:Y:S01]  /*7d30*/  FSETP.GEU.AND P2, PT, R105, -126, PT ;  /* 0xc2fc00006900780b */ /* 0x000fe20003f4e000 */
[----:B-1----:R-:W-:Y:S01]  /*7d40*/  @!P5 FMUL R31, R31, R31 ;  /* 0x0000001f1f1fd220 */ /* 0x002fe20000400000 */
[----:B------:R-:W-:Y:S01]  /*7d50*/  FSETP.GEU.AND P5, PT, R108, -126, PT ;  /* 0xc2fc00006c00780b */ /* 0x000fe20003fae000 */
[----:B------:R-:W1:Y:S01]  /*7d60*/  MUFU.EX2 R104, R106 ;  /* 0x0000006a00687308 */ /* 0x000e620000000800 */
[--C-:B------:R-:W-:Y:S01]  /*7d70*/  FFMA R25, R25, UR15, -R21.reuse ;  /* 0x0000000f19197c23 */ /* 0x100fe20008000815 */
[----:B------:R-:W-:Y:S01]  /*7d80*/  @!P3 FMUL R24, R24, 0.5 ;  /* 0x3f0000001818b820 */ /* 0x000fe20000400000 */
[--C-:B------:R-:W-:Y:S01]  /*7d90*/  FFMA R41, R41, UR15, -R21.reuse ;  /* 0x0000000f29297c23 */ /* 0x100fe20008000815 */
[----:B------:R-:W-:Y:S01]  /*7da0*/  IMAD.MOV.U32 R111, RZ, RZ, -0x7fffffe0 ;  /* 0x80000020ff6f7424 */ /* 0x000fe200078e00ff */
[----:B----4-:R-:W-:Y:S01]  /*7db0*/  LEA R110, R15, UR14, 0x9 ;  /* 0x0000000e0f6e7c11 */ /* 0x010fe2000f8e48ff */
[----:B------:R-:W-:Y:S05]  /*7dc0*/  WARPSYNC.ALL ;  /* 0x0000000000007948 */ /* 0x000fea0003800000 */
[----:B------:R2:W4:Y:S01]  /*7dd0*/  MUFU.EX2 R107, R24 ;  /* 0x00000018006b7308 */ /* 0x0005220000000800 */
[----:B------:R-:W-:Y:S01]  /*7de0*/  @!P5 FMUL R108, R108, 0.5 ;  /* 0x3f0000006c6cd820 */ /* 0x000fe20000400000 */
[----:B---3--:R-:W-:Y:S01]  /*7df0*/  @!P4 FMUL R30, R30, R30 ;  /* 0x0000001e1e1ec220 */ /* 0x008fe20000400000 */
[----:B------:R-:W-:Y:S01]  /*7e00*/  FSETP.GEU.AND P4, PT, R25, -126, PT ;  /* 0xc2fc00001900780b */ /* 0x000fe20003f8e000 */
[----:B------:R-:W-:Y:S01]  /*7e10*/  @!P2 FMUL R105, R105, 0.5 ;  /* 0x3f0000006969a820 */ /* 0x000fe20000400000 */
[----:B------:R-:W-:Y:S01]  /*7e20*/  R2UR UR6, R110 ;  /* 0x000000006e0672ca */ /* 0x000fe200000e0000 */
[----:B-1----:R-:W-:Y:S01]  /*7e30*/  @!P6 FMUL R104, R104, R104 ;  /* 0x000000686868e220 */ /* 0x002fe20000400000 */
[----:B------:R-:W-:Y:S01]  /*7e40*/  FSETP.GEU.AND P6, PT, R26, -126, PT ;  /* 0xc2fc00001a00780b */ /* 0x000fe20003fce000 */
[----:B------:R-:W1:Y:S01]  /*7e50*/  MUFU.EX2 R108, R108 ;  /* 0x0000006c006c7308 */ /* 0x000e620000000800 */
[--C-:B--2---:R-:W-:Y:S01]  /*7e60*/  FFMA R24, R45, UR15, -R21.reuse ;  /* 0x0000000f2d187c23 */ /* 0x104fe20008000815 */
[----:B------:R-:W-:Y:S01]  /*7e70*/  R2UR UR7, R111 ;  /* 0x000000006f0772ca */ /* 0x000fe200000e0000 */
[--C-:B------:R-:W-:Y:S01]  /*7e80*/  FFMA R38, R44, UR15, -R21.reuse ;  /* 0x0000000f2c267c23 */ /* 0x100fe20008000815 */
[-C--:B------:R-:W-:Y:S01]  /*7e90*/  FMUL R88, R88, R22.reuse ;  /* 0x0000001658587220 */ /* 0x080fe20000400000 */
[-C--:B------:R-:W-:Y:S01]  /*7ea0*/  FMUL R89, R89, R22.reuse ;  /* 0x0000001659597220 */ /* 0x080fe20000400000 */
[-C--:B------:R-:W-:Y:S01]  /*7eb0*/  FMUL R92, R92, R22.reuse ;  /* 0x000000165c5c7220 */ /* 0x080fe20000400000 */
[-C--:B------:R-:W-:Y:S01]  /*7ec0*/  FMUL R93, R93, R22.reuse ;  /* 0x000000165d5d7220 */ /* 0x080fe20000400000 */
[----:B------:R-:W-:Y:S01]  /*7ed0*/  @!P4 FMUL R25, R25, 0.5 ;  /* 0x3f0000001919c820 */ /* 0x000fe20000400000 */
[----:B----4-:R-:W-:Y:S01]  /*7ee0*/  @!P3 FMUL R107, R107, R107 ;  /* 0x0000006b6b6bb220 */ /* 0x010fe20000400000 */
[----:B------:R-:W-:Y:S01]  /*7ef0*/  FSETP.GEU.AND P3, PT, R29, -126, PT ;  /* 0xc2fc00001d00780b */ /* 0x000fe20003f6e000 */
[----:B------:R-:W2:Y:S01]  /*7f00*/  MUFU.EX2 R105, R105 ;  /* 0x0000006900697308 */ /* 0x000ea20000000800 */
[----:B------:R-:W-:Y:S01]  /*7f10*/  @!P6 FMUL R26, R26, 0.5 ;  /* 0x3f0000001a1ae820 */ /* 0x000fe20000400000 */
[-C--:B------:R-:W-:Y:S01]  /*7f20*/  FMUL R96, R96, R22.reuse ;  /* 0x0000001660607220 */ /* 0x080fe20000400000 */
[-C--:B------:R-:W-:Y:S01]  /*7f30*/  FMUL R97, R97, R22.reuse ;  /* 0x0000001661617220 */ /* 0x080fe20000400000 */
[-C--:B------:R-:W-:Y:S01]  /*7f40*/  FMUL R100, R100, R22.reuse ;  /* 0x0000001664647220 */ /* 0x080fe20000400000 */
[----:B------:R-:W-:Y:S01]  /*7f50*/  FMUL R101, R101, R22 ;  /* 0x0000001665657220 */ /* 0x000fe20000400000 */
[----:B-1----:R-:W-:Y:S01]  /*7f60*/  @!P5 FMUL R108, R108, R108 ;  /* 0x0000006c6c6cd220 */ /* 0x002fe20000400000 */
[----:B------:R-:W-:Y:S01]  /*7f70*/  FSETP.GEU.AND P5, PT, R35, -126, PT ;  /* 0xc2fc00002300780b */ /* 0x000fe20003fae000 */
[----:B------:R-:W1:Y:S01]  /*7f80*/  MUFU.EX2 R33, R26 ;  /* 0x0000001a00217308 */ /* 0x000e620000000800 */
[-C--:B------:R-:W-:Y:S01]  /*7f90*/  FMUL R90, R90, R23.reuse ;  /* 0x000000175a5a7220 */ /* 0x080fe20000400000 */
[-C--:B------:R-:W-:Y:S01]  /*7fa0*/  FMUL R91, R91, R23.reuse ;  /* 0x000000175b5b7220 */ /* 0x080fe20000400000 */
[-C--:B------:R-:W-:Y:S01]  /*7fb0*/  FMUL R94, R94, R23.reuse ;  /* 0x000000175e5e7220 */ /* 0x080fe20000400000 */
[----:B------:R-:W-:Y:S01]  /*7fc0*/  @!P3 FMUL R29, R29, 0.5 ;  /* 0x3f0000001d1db820 */ /* 0x000fe20000400000 */
[-C--:B------:R-:W-:Y:S01]  /*7fd0*/  FMUL R95, R95, R23.reuse ;  /* 0x000000175f5f7220 */ /* 0x080fe20000400000 */
[-C--:B------:R-:W-:Y:S01]  /*7fe0*/  FMUL R98, R98, R23.reuse ;  /* 0x0000001762627220 */ /* 0x080fe20000400000 */
[----:B------:R-:W-:Y:S01]  /*7ff0*/  FMUL R99, R99, R23 ;  /* 0x0000001763637220 */ /* 0x000fe20000400000 */
[----:B------:R3:W4:Y:S01]  /*8000*/  MUFU.EX2 R106, R25 ;  /* 0x00000019006a7308 */ /* 0x0007220000000800 */
[----:B--2---:R-:W-:Y:S01]  /*8010*/  @!P2 FMUL R105, R105, R105 ;  /* 0x000000696969a220 */ /* 0x004fe20000400000 */
[----:B------:R-:W-:Y:S01]  /*8020*/  FSETP.GEU.AND P2, PT, R28, -126, PT ;  /* 0xc2fc00001c00780b */ /* 0x000fe20003f4e000 */
[-C--:B------:R-:W-:Y:S01]  /*8030*/  FMUL R102, R102, R23.reuse ;  /* 0x0000001766667220 */ /* 0x080fe20000400000 */
[----:B------:R-:W-:Y:S01]  /*8040*/  @!P5 FMUL R35, R35, 0.5 ;  /* 0x3f0000002323d820 */ /* 0x000fe20000400000 */
[----:B------:R-:W-:Y:S01]  /*8050*/  FMUL R103, R103, R23 ;  /* 0x0000001767677220 */ /* 0x000fe20000400000 */
[----:B------:R-:W-:Y:S01]  /*8060*/  F2FP.F16.F32.PACK_AB R27, R105, R104 ;  /* 0x00000068691b723e */ /* 0x000fe200000000ff */
[--C-:B------:R-:W-:Y:S01]  /*8070*/  FFMA R37, R37, UR15, -R21.reuse ;  /* 0x0000000f25257c23 */ /* 0x100fe20008000815 */
[----:B------:R-:W2:Y:S01]  /*8080*/  MUFU.EX2 R29, R29 ;  /* 0x0000001d001d7308 */ /* 0x000ea20000000800 */
[----:B-1----:R-:W-:Y:S01]  /*8090*/  @!P6 FMUL R33, R33, R33 ;  /* 0x000000212121e220 */ /* 0x002fe20000400000 */
[----:B------:R-:W-:Y:S01]  /*80a0*/  FSETP.GEU.AND P6, PT, R34, -126, PT ;  /* 0xc2fc00002200780b */ /* 0x000fe20003fce000 */
[--C-:B---3--:R-:W-:Y:S01]  /*80b0*/  FFMA R25, R43, UR15, -R20.reuse ;  /* 0x0000000f2b197c23 */ /* 0x108fe20008000814 */
[--C-:B------:R-:W-:Y:S01]  /*80c0*/  FFMA R39, R39, UR15, -R20.reuse ;  /* 0x0000000f27277c23 */ /* 0x100fe20008000814 */
[--C-:B------:R-:W-:Y:S01]  /*80d0*/  FFMA R42, R42, UR15, -R20.reuse ;  /* 0x0000000f2a2a7c23 */ /* 0x100fe20008000814 */
[----:B------:R-:W-:Y:S01]  /*80e0*/  F2FP.F16.F32.PACK_AB R26, R33, R108 ;  /* 0x0000006c211a723e */ /* 0x000fe200000000ff */
[----:B------:R-:W-:Y:S01]  /*80f0*/  @!P2 FMUL R28, R28, 0.5 ;  /* 0x3f0000001c1ca820 */ /* 0x000fe20000400000 */
[----:B------:R-:W1:Y:S01]  /*8100*/  MUFU.EX2 R35, R35 ;  /* 0x0000002300237308 */ /* 0x000e620000000800 */
[----:B----4-:R-:W-:Y:S01]  /*8110*/  @!P4 FMUL R106, R106, R106 ;  /* 0x0000006a6a6ac220 */ /* 0x010fe20000400000 */
[----:B------:R-:W-:Y:S01]  /*8120*/  FSETP.GEU.AND P4, PT, R32, -126, PT ;  /* 0xc2fc00002000780b */ /* 0x000fe20003f8e000 */
[--C-:B------:R-:W-:Y:S01]  /*8130*/  FFMA R47, R47, UR15, -R20.reuse ;  /* 0x0000000f2f2f7c23 */ /* 0x100fe20008000814 */
[--C-:B------:R-:W-:Y:S01]  /*8140*/  FFMA R46, R46, UR15, -R20.reuse ;  /* 0x0000000f2e2e7c23 */ /* 0x100fe20008000814 */
[--C-:B------:R-:W-:Y:S01]  /*8150*/  FFMA R109, R48, UR15, -R21.reuse ;  /* 0x0000000f306d7c23 */ /* 0x100fe20008000815 */
[--C-:B------:R-:W-:Y:S01]  /*8160*/  FFMA R49, R49, UR15, -R21.reuse ;  /* 0x0000000f31317c23 */ /* 0x100fe20008000815 */
[----:B------:R-:W-:Y:S01]  /*8170*/  @!P6 FMUL R34, R34, 0.5 ;  /* 0x3f0000002222e820 */ /* 0x000fe20000400000 */
[----:B------:R-:W3:Y:S01]  /*8180*/  MUFU.EX2 R28, R28 ;  /* 0x0000001c001c7308 */ /* 0x000ee20000000800 */
[----:B--2---:R-:W-:Y:S01]  /*8190*/  @!P3 FMUL R29, R29, R29 ;  /* 0x0000001d1d1db220 */ /* 0x004fe20000400000 */
[----:B------:R-:W-:Y:S01]  /*81a0*/  FSETP.GEU.AND P3, PT, R36, -126, PT ;  /* 0xc2fc00002400780b */ /* 0x000fe20003f6e000 */
[--C-:B------:R-:W-:Y:S01]  /*81b0*/  FFMA R48, R50, UR15, -R20.reuse ;  /* 0x0000000f32307c23 */ /* 0x100fe20008000814 */
[--C-:B------:R-:W-:Y:S01]  /*81c0*/  FFMA R51, R51, UR15, -R20.reuse ;  /* 0x0000000f33337c23 */ /* 0x100fe20008000814 */
[--C-:B------:R-:W-:Y:S01]  /*81d0*/  FFMA R50, R52, UR15, -R21.reuse ;  /* 0x0000000f34327c23 */ /* 0x100fe20008000815 */
[--C-:B------:R-:W-:Y:S01]  /*81e0*/  FFMA R53, R53, UR15, -R21.reuse ;  /* 0x0000000f35357c23 */ /* 0x100fe20008000815 */
[----:B------:R-:W-:Y:S01]  /*81f0*/  @!P4 FMUL R32, R32, 0.5 ;  /* 0x3f0000002020c820 */ /* 0x000fe20000400000 */
[----:B------:R-:W2:Y:S01]  /*8200*/  MUFU.EX2 R34, R34 ;  /* 0x0000002200227308 */ /* 0x000ea20000000800 */
[----:B-1----:R-:W-:Y:S01]  /*8210*/  @!P5 FMUL R35, R35, R35 ;  /* 0x000000232323d220 */ /* 0x002fe20000400000 */
[----:B------:R-:W-:Y:S01]  /*8220*/  FSETP.GEU.AND P5, PT, R40, -126, PT ;  /* 0xc2fc00002800780b */ /* 0x000fe20003fae000 */
[--C-:B------:R-:W-:Y:S01]  /*8230*/  FFMA R52, R54, UR15, -R20.reuse ;  /* 0x0000000f36347c23 */ /* 0x100fe20008000814 */
[--C-:B------:R-:W-:Y:S01]  /*8240*/  FFMA R55, R55, UR15, -R20.reuse ;  /* 0x0000000f37377c23 */ /* 0x100fe20008000814 */
[--C-:B------:R-:W-:Y:S01]  /*8250*/  FFMA R54, R56, UR15, -R21.reuse ;  /* 0x0000000f38367c23 */ /* 0x100fe20008000815 */
[--C-:B------:R-:W-:Y:S01]  /*8260*/  FFMA R57, R57, UR15, -R21.reuse ;  /* 0x0000000f39397c23 */ /* 0x100fe20008000815 */
[----:B------:R-:W-:Y:S01]  /*8270*/  @!P3 FMUL R36, R36, 0.5 ;  /* 0x3f0000002424b820 */ /* 0x000fe20000400000 */
[----:B------:R-:W1:Y:S01]  /*8280*/  MUFU.EX2 R32, R32 ;  /* 0x0000002000207308 */ /* 0x000e620000000800 */
        /* <DEDUP_REMOVED lines=21> */
[----:B------:R-:W-:Y:S01]  /*83e0*/  FFMA R73, R73, UR15, -R21 ;  /* 0x0000000f49497c23 */ /* 0x000fe20008000815 */
[----:B------:R-:W-:Y:S01]  /*83f0*/  @!P6 FMUL R41, R41, 0.5 ;  /* 0x3f0000002929e820 */ /* 0x000fe20000400000 */
[----:B------:R-:W1:Y:S01]  /*8400*/  MUFU.EX2 R37, R37 ;  /* 0x0000002500257308 */ /* 0x000e620000000800 */
[----:B---3--:R-:W-:Y:S01]  /*8410*/  @!P3 FMUL R36, R36, R36 ;  /* 0x000000242424b220 */ /* 0x008fe20000400000 */
[----:B------:R-:W-:Y:S01]  /*8420*/  FSETP.GEU.AND P3, PT, R25, -126, PT ;  /* 0xc2fc00001900780b */ /* 0x000fe20003f6e000 */
[----:B------:R-:W-:Y:S01]  /*8430*/  FFMA R74, R74, UR15, -R20 ;  /* 0x0000000f4a4a7c23 */ /* 0x000fe20008000814 */
[----:B------:R-:W-:Y:S01]  /*8440*/  FFMA R13, R22, R13, R107 ;  /* 0x0000000d160d7223 */ /* 0x000fe2000000006b */
[----:B------:R-:W-:Y:S01]  /*8450*/  FFMA R12, R23, R12, R30 ;  /* 0x0000000c170c7223 */ /* 0x000fe2000000001e */
[----:B------:R-:W-:Y:S01]  /*8460*/  FFMA R75, R75, UR15, -R20 ;  /* 0x0000000f4b4b7c23 */ /* 0x000fe20008000814 */
[----:B------:R-:W-:Y:S01]  /*8470*/  @!P4 FMUL R39, R39, 0.5 ;  /* 0x3f0000002727c820 */ /* 0x000fe20000400000 */
[----:B------:R-:W3:Y:S01]  /*8480*/  MUFU.EX2 R43, R41 ;  /* 0x00000029002b7308 */ /* 0x000ee20000000800 */
[----:B--2---:R-:W-:Y:S01]  /*8490*/  @!P5 FMUL R40, R40, R40 ;  /* 0x000000282828d220 */ /* 0x004fe20000400000 */
[----:B------:R-:W-:Y:S01]  /*84a0*/  FSETP.GEU.AND P5, PT, R24, -126, PT ;  /* 0xc2fc00001800780b */ /* 0x000fe20003fae000 */
[----:B------:R-:W-:Y:S01]  /*84b0*/  FADD R13, R13, R106 ;  /* 0x0000006a0d0d7221 */ /* 0x000fe20000000000 */
[--C-:B------:R-:W-:Y:S01]  /*84c0*/  FFMA R77, R77, UR15, -R21.reuse ;  /* 0x0000000f4d4d7c23 */ /* 0x100fe20008000815 */
[--C-:B------:R-:W-:Y:S01]  /*84d0*/  FFMA R78, R78, UR15, -R20.reuse ;  /* 0x0000000f4e4e7c23 */ /* 0x100fe20008000814 */
[----:B------:R-:W-:Y:S01]  /*84e0*/  FFMA R79, R79, UR15, -R20 ;  /* 0x0000000f4f4f7c23 */ /* 0x000fe20008000814 */
[----:B------:R-:W-:Y:S01]  /*84f0*/  @!P3 FMUL R25, R25, 0.5 ;  /* 0x3f0000001919b820 */ /* 0x000fe20000400000 */
[----:B------:R-:W2:Y:S01]  /*8500*/  MUFU.EX2 R39, R39 ;  /* 0x0000002700277308 */ /* 0x000ea20000000800 */
[----:B-1----:R-:W-:Y:S01]  /*8510*/  @!P2 FMUL R37, R37, R37 ;  /* 0x000000252525a220 */ /* 0x002fe20000400000 */
[----:B------:R-:W-:Y:S01]  /*8520*/  FSETP.GEU.AND P2, PT, R42, -126, PT ;  /* 0xc2fc00002a00780b */ /* 0x000fe20003f4e000 */
[----:B------:R-:W-:Y:S01]  /*8530*/  FADD R108, R13, R108 ;  /* 0x0000006c0d6c7221 */ /* 0x000fe20000000000 */
[----:B------:R-:W-:Y:S01]  /*8540*/  MOV R13, 0x80000020 ;  /* 0x80000020000d7802 */ /* 0x000fe20000000f00 */
[--C-:B------:R-:W-:Y:S01]  /*8550*/  FFMA R80, R80, UR15, -R21.reuse ;  /* 0x0000000f50507c23 */ /* 0x100fe20008000815 */
[----:B------:R-:W-:Y:S01]  /*8560*/  FFMA R81, R81, UR15, -R21 ;  /* 0x0000000f51517c23 */ /* 0x000fe20008000815 */
[----:B------:R-:W-:Y:S01]  /*8570*/  @!P5 FMUL R24, R24, 0.5 ;  /* 0x3f0000001818d820 */ /* 0x000fe20000400000 */
[----:B------:R1:W4:Y:S01]  /*8580*/  MUFU.EX2 R44, R25 ;  /* 0x00000019002c7308 */ /* 0x0003220000000800 */
[----:B---3--:R-:W-:Y:S01]  /*8590*/  @!P6 FMUL R43, R43, R43 ;  /* 0x0000002b2b2be220 */ /* 0x008fe20000400000 */
[----:B------:R-:W-:Y:S01]  /*85a0*/  FSETP.GEU.AND P6, PT, R46, -126, PT ;  /* 0xc2fc00002e00780b */ /* 0x000fe20003fce000 */
[----:B------:R-:W-:Y:S01]  /*85b0*/  FADD R33, R108, R33 ;  /* 0x000000216c217221 */ /* 0x000fe20000000000 */
[--C-:B------:R-:W-:Y:S01]  /*85c0*/  FFMA R84, R84, UR15, -R21.reuse ;  /* 0x0000000f54547c23 */ /* 0x100fe20008000815 */
[----:B------:R-:W-:Y:S01]  /*85d0*/  FFMA R85, R85, UR15, -R21 ;  /* 0x0000000f55557c23 */ /* 0x000fe20008000815 */
[----:B------:R-:W-:Y:S01]  /*85e0*/  FFMA R82, R82, UR15, -R20 ;  /* 0x0000000f52527c23 */ /* 0x000fe20008000814 */
[----:B------:R-:W-:Y:S01]  /*85f0*/  @!P2 FMUL R42, R42, 0.5 ;  /* 0x3f0000002a2aa820 */ /* 0x000fe20000400000 */
[----:B------:R3:W5:Y:S01]  /*8600*/  MUFU.EX2 R41, R24 ;  /* 0x0000001800297308 */ /* 0x0007620000000800 */
[----:B-1----:R-:W-:Y:S01]  /*8610*/  F2FP.F16.F32.PACK_AB R25, R31, R30 ;  /* 0x0000001e1f19723e */ /* 0x002fe200000000ff */
[----:B--2---:R-:W-:Y:S01]  /*8620*/  @!P4 FMUL R39, R39, R39 ;  /* 0x000000272727c220 */ /* 0x004fe20000400000 */
[----:B------:R-:W-:Y:S01]  /*8630*/  FSETP.GEU.AND P4, PT, R38, -126, PT ;  /* 0xc2fc00002600780b */ /* 0x000fe20003f8e000 */
[----:B------:R-:W-:Y:S01]  /*8640*/  FADD R31, R12, R31 ;  /* 0x0000001f0c1f7221 */ /* 0x000fe20000000000 */
[----:B------:R-:W-:-:S02]  /*8650*/  VIADD R12, R110, 0x140 ;  /* 0x000001406e0c7836 */ /* 0x000fc40000000000 */
[----:B------:R-:W-:Y:S01]  /*8660*/  FFMA R30, R76, UR15, -R21 ;  /* 0x0000000f4c1e7c23 */ /* 0x000fe20008000815 */
[----:B------:R-:W-:Y:S01]  /*8670*/  @!P6 FMUL R46, R46, 0.5 ;  /* 0x3f0000002e2ee820 */ /* 0x000fe20000400000 */
[----:B------:R-:W1:Y:S01]  /*8680*/  MUFU.EX2 R45, R42 ;  /* 0x0000002a002d7308 */ /* 0x000e620000000800 */
[----:B---3--:R-:W-:Y:S01]  /*8690*/  F2FP.F16.F32.PACK_AB R24, R106, R107 ;  /* 0x0000006b6a18723e */ /* 0x008fe200000000ff */
[----:B----4-:R-:W-:Y:S01]  /*86a0*/  @!P3 FMUL R44, R44, R44 ;  /* 0x0000002c2c2cb220 */ /* 0x010fe20000400000 */
[----:B------:R-:W-:Y:S01]  /*86b0*/  FSETP.GEU.AND P3, PT, R109, -126, PT ;  /* 0xc2fc00006d00780b */ /* 0x000fe20003f6e000 */
[----:B------:R-:W-:Y:S01]  /*86c0*/  FADD R104, R31, R104 ;  /* 0x000000681f687221 */ /* 0x000fe20000000000 */
[----:B------:R-:W-:Y:S01]  /*86d0*/  WARPGROUP.ARRIVE ;  /* 0x00000000000079c5 */ /* 0x000fe20000000000 */
[----:B------:R-:W-:Y:S01]  /*86e0*/  FFMA R86, R86, UR15, -R20 ;  /* 0x0000000f56567c23 */ /* 0x000fe20008000814 */
[----:B------:R-:W-:Y:S02]  /*86f0*/  VIADD R6, R6, 0x1 ;  /* 0x0000000106067836 */ /* 0x000fe40000000000 */
[----:B------:R-:W-:Y:S01]  /*8700*/  @!P4 FMUL R38, R38, 0.5 ;  /* 0x3f0000002626c820 */ /* 0x000fe20000400000 */
[----:B------:R-:W2:Y:S01]  /*8710*/  MUFU.EX2 R42, R46 ;  /* 0x0000002e002a7308 */ /* 0x000ea20000000800 */
[----:B-----5:R-:W-:Y:S01]  /*8720*/  @!P5 FMUL R41, R41, R41 ;  /* 0x000000292929d220 */ /* 0x020fe20000400000 */
[----:B------:R-:W-:Y:S01]  /*8730*/  HGMMA.64x32x16.F32 R88, R24, gdesc[UR4].tnspB, R88, gsb0 ;  /* 0x4060000418587df0 */ /* 0x000fe20008000858 */
[----:B------:R-:W-:Y:S01]  /*8740*/  FSETP.GEU.AND P5, PT, R48, -126, PT ;  /* 0xc2fc00003000780b */ /* 0x000fe20003fae000 */
[----:B------:R-:W-:-:S02]  /*8750*/  FADD R105, R104, R105 ;  /* 0x0000006968697221 */ /* 0x000fc40000000000 */
[----:B------:R-:W-:Y:S01]  /*8760*/  @!P3 FMUL R109, R109, 0.5 ;  /* 0x3f0000006d6db820 */ /* 0x000fe20000400000 */
[----:B-1----:R-:W-:Y:S01]  /*8770*/  @!P2 FMUL R45, R45, R45 ;  /* 0x0000002d2d2da220 */ /* 0x002fe20000400000 */
[----:B------:R-:W-:Y:S01]  /*8780*/  FSETP.GEU.AND P2, PT, R47, -126, PT ;  /* 0xc2fc00002f00780b */ /* 0x000fe20003f4e000 */
[----:B------:R-:W1:Y:S07]  /*8790*/  MUFU.EX2 R38, R38 ;  /* 0x0000002600267308 */ /* 0x000e6e0000000800 */
[----:B------:R-:W-:Y:S01]  /*87a0*/  @!P5 FMUL R48, R48, 0.5 ;  /* 0x3f0000003030d820 */ /* 0x000fe20000400000 */
[----:B--2---:R-:W-:Y:S01]  /*87b0*/  @!P6 FMUL R42, R42, R42 ;  /* 0x0000002a2a2ae220 */ /* 0x004fe20000400000 */
[----:B------:R2:W3:Y:S01]  /*87c0*/  MUFU.EX2 R46, R109 ;  /* 0x0000006d002e7308 */ /* 0x0004e20000000800 */
[----:B------:R-:W-:-:S02]  /*87d0*/  FSETP.GEU.AND P6, PT, R51, -126, PT ;  /* 0xc2fc00003300780b */ /* 0x000fc40003fce000 */
[----:B------:R-:W-:-:S05]  /*87e0*/  @!P2 FMUL R47, R47, 0.5 ;  /* 0x3f0000002f2fa820 */ /* 0x000fca0000400000 */
[----:B------:R-:W4:Y:S01]  /*87f0*/  MUFU.EX2 R48, R48 ;  /* 0x0000003000307308 */ /* 0x000f220000000800 */
[----:B-1----:R-:W-:Y:S01]  /*8800*/  @!P4 FMUL R38, R38, R38 ;  /* 0x000000262626c220 */ /* 0x002fe20000400000 */
[----:B------:R-:W-:Y:S01]  /*8810*/  FSETP.GEU.AND P4, PT, R49, -126, PT ;  /* 0xc2fc00003100780b */ /* 0x000fe20003f8e000 */
[--C-:B--2---:R-:W-:Y:S01]  /*8820*/  FFMA R109, R66, UR15, -R20.reuse ;  /* 0x0000000f426d7c23 */ /* 0x104fe20008000814 */
[--C-:B------:R-:W-:Y:S01]  /*8830*/  FFMA R66, R68, UR15, -R21.reuse ;  /* 0x0000000f44427c23 */ /* 0x100fe20008000815 */
[----:B------:R-:W-:Y:S01]  /*8840*/  FFMA R68, R70, UR15, -R20 ;  /* 0x0000000f46447c23 */ /* 0x000fe20008000814 */
[----:B------:R-:W-:Y:S01]  /*8850*/  @!P6 FMUL R51, R51, 0.5 ;  /* 0x3f0000003333e820 */ /* 0x000fe20000400000 */
[----:B------:R-:W-:Y:S01]  /*8860*/  FFMA R70, R72, UR15, -R21 ;  /* 0x0000000f48467c23 */ /* 0x000fe20008000815 */
[----:B------:R-:W1:Y:S01]  /*8870*/  MUFU.EX2 R47, R47 ;  /* 0x0000002f002f7308 */ /* 0x000e620000000800 */
[----:B---3--:R-:W-:Y:S01]  /*8880*/  @!P3 FMUL R46, R46, R46 ;  /* 0x0000002e2e2eb220 */ /* 0x008fe20000400000 */
[----:B------:R-:W-:-:S05]  /*8890*/  FSETP.GEU.AND P3, PT, R53, -126, PT ;  /* 0xc2fc00003500780b */ /* 0x000fca0003f6e000 */
[----:B------:R-:W-:Y:S01]  /*88a0*/  @!P4 FMUL R49, R49, 0.5 ;  /* 0x3f0000003131c820 */ /* 0x000fe20000400000 */
[----:B------:R-:W2:Y:S01]  /*88b0*/  MUFU.EX2 R51, R51 ;  /* 0x0000003300337308 */ /* 0x000ea20000000800 */
[----:B----4-:R-:W-:Y:S01]  /*88c0*/  @!P5 FMUL R48, R48, R48 ;  /* 0x000000303030d220 */ /* 0x010fe20000400000 */
[----:B------:R-:W-:-:S05]  /*88d0*/  FSETP.GEU.AND P5, PT, R55, -126, PT ;  /* 0xc2fc00003700780b */ /* 0x000fca0003fae000 */
[----:B------:R-:W-:Y:S01]  /*88e0*/  @!P3 FMUL R53, R53, 0.5 ;  /* 0x3f0000003535b820 */ /* 0x000fe20000400000 */
[----:B------:R-:W3:Y:S01]  /*88f0*/  MUFU.EX2 R49, R49 ;  /* 0x0000003100317308 */ /* 0x000ee20000000800 */
[----:B-1----:R-:W-:Y:S01]  /*8900*/  @!P2 FMUL R47, R47, R47 ;  /* 0x0000002f2f2fa220 */ /* 0x002fe20000400000 */
[----:B------:R-:W-:Y:S02]  /*8910*/  WARPGROUP.DEPBAR.LE gsb0, 0x0 ;  /* 0x00008000000079c5 */ /* 0x000fe40000010000 */
[----:B------:R-:W-:Y:S01]  /*8920*/  IMAD.MOV.U32 R25, RZ, RZ, -0x7fffffe0 ;  /* 0x80000020ff197424 */ /* 0x000fe200078e00ff */
[----:B------:R-:W-:Y:S02]  /*8930*/  IADD3 R24, R110, 0x40, RZ ;  /* 0x000000406e187810 */ /* 0x000fe40007ffe0ff */
[----:B------:R-:W-:Y:S01]  /*8940*/  F2FP.F16.F32.PACK_AB R26, R37, R34 ;  /* 0x00000022251a723e */ /* 0x000fe200000000ff */
[----:B------:R-:W-:Y:S01]  /*8950*/  @!P5 FMUL R55, R55, 0.5 ;  /* 0x3f0000003737d820 */ /* 0x000fe20000400000 */
[----:B------:R-:W-:Y:S01]  /*8960*/  R2UR UR6, R24 ;  /* 0x00000000180672ca */ /* 0x000fe200000e0000 */
[----:B------:R-:W1:Y:S01]  /*8970*/  MUFU.EX2 R53, R53 ;  /* 0x0000003500357308 */ /* 0x000e620000000800 */
[----:B------:R-:W-:Y:S01]  /*8980*/  R2UR UR7, R25 ;  /* 0x00000000190772ca */ /* 0x000fe200000e0000 */
[----:B--2---:R-:W-:Y:S01]  /*8990*/  @!P6 FMUL R51, R51, R51 ;  /* 0x000000333333e220 */ /* 0x004fe20000400000 */
[----:B------:R-:W-:Y:S01]  /*89a0*/  F2FP.F16.F32.PACK_AB R24, R29, R28 ;  /* 0x0000001c1d18723e */ /* 0x000fe200000000ff */
[----:B------:R-:W-:Y:S01]  /*89b0*/  FADD R28, R33, R28 ;  /* 0x0000001c211c7221 */ /* 0x000fe20000000000 */
[----:B------:R-:W-:Y:S01]  /*89c0*/  F2FP.F16.F32.PACK_AB R25, R35, R32 ;  /* 0x000000202319723e */ /* 0x000fe200000000ff */
[----:B------:R-:W-:Y:S01]  /*89d0*/  FADD R32, R105, R32 ;  /* 0x0000002069207221 */ /* 0x000fe20000000000 */
[----:B------:R-:W-:Y:S01]  /*89e0*/  F2FP.F16.F32.PACK_AB R27, R39, R36 ;  /* 0x00000024271b723e */ /* 0x000fe200000000ff */
[----:B---3--:R-:W-:Y:S01]  /*89f0*/  @!P4 FMUL R49, R49, R49 ;  /* 0x000000313131c220 */ /* 0x008fe20000400000 */
[----:B------:R-:W-:Y:S01]  /*8a00*/  FSETP.GEU.AND P2, PT, R50, -126, PT ;  /* 0xc2fc00003200780b */ /* 0x000fe20003f4e000 */
[----:B------:R-:W2:Y:S01]  /*8a10*/  MUFU.EX2 R55, R55 ;  /* 0x0000003700377308 */ /* 0x000ea20000000800 */
[----:B------:R-:W-:Y:S01]  /*8a20*/  WARPGROUP.ARRIVE ;  /* 0x00000000000079c5 */ /* 0x000fe20000000000 */
[----:B------:R-:W-:Y:S01]  /*8a30*/  FSETP.GEU.AND P4, PT, R52, -126, PT ;  /* 0xc2fc00003400780b */ /* 0x000fe20003f8e000 */
[----:B------:R-:W-:Y:S01]  /*8a40*/  FADD R29, R28, R29 ;  /* 0x0000001d1c1d7221 */ /* 0x000fe20000000000 */
[----:B------:R-:W-:Y:S01]  /*8a50*/  FSETP.GEU.AND P6, PT, R54, -126, PT ;  /* 0xc2fc00003600780b */ /* 0x000fe20003fce000 */
[----:B------:R-:W-:Y:S01]  /*8a60*/  FADD R35, R32, R35 ;  /* 0x0000002320237221 */ /* 0x000fe20000000000 */
[----:B------:R-:W-:Y:S01]  /*8a70*/  FFMA R32, R83, UR15, -R20 ;  /* 0x0000000f53207c23 */ /* 0x000fe20008000814 */
[----:B------:R-:W-:Y:S01]  /*8a80*/  HGMMA.64x32x16.F32 R88, R24, gdesc[UR4].tnspB, R88, gsb0 ;  /* 0x4060000418587df0 */ /* 0x000fe20008000858 */
[----:B-1----:R-:W-:Y:S01]  /*8a90*/  @!P3 FMUL R53, R53, R53 ;  /* 0x000000353535b220 */ /* 0x002fe20000400000 */
[----:B------:R-:W-:Y:S01]  /*8aa0*/  FSETP.GEU.AND P3, PT, R56, -126, PT ;  /* 0xc2fc00003800780b */ /* 0x000fe20003f6e000 */
[----:B------:R-:W-:Y:S01]  /*8ab0*/  FADD R34, R29, R34 ;  /* 0x000000221d227221 */ /* 0x000fe20000000000 */
[----:B------:R-:W-:Y:S01]  /*8ac0*/  FFMA R20, R87, UR15, -R20 ;  /* 0x0000000f57147c23 */ /* 0x000fe20008000814 */
[----:B------:R-:W-:Y:S01]  /*8ad0*/  @!P2 FMUL R50, R50, 0.5 ;  /* 0x3f0000003232a820 */ /* 0x000fe20000400000 */
[----:B------:R-:W-:Y:S01]  /*8ae0*/  FADD R36, R35, R36 ;  /* 0x0000002423247221 */ /* 0x000fe20000000000 */
[----:B------:R-:W-:Y:S01]  /*8af0*/  FADD R37, R34, R37 ;  /* 0x0000002522257221 */ /* 0x000fe20000000000 */
[----:B------:R-:W-:-:S02]  /*8b00*/  @!P4 FMUL R52, R52, 0.5 ;  /* 0x3f0000003434c820 */ /* 0x000fc40000400000 */
[----:B------:R-:W-:Y:S01]  /*8b10*/  @!P6 FMUL R54, R54, 0.5 ;  /* 0x3f0000003636e820 */ /* 0x000fe20000400000 */
[----:B------:R-:W1:Y:S01]  /*8b20*/  MUFU.EX2 R50, R50 ;  /* 0x0000003200327308 */ /* 0x000e620000000800 */
[----:B--2---:R-:W-:Y:S01]  /*8b30*/  @!P5 FMUL R55, R55, R55 ;  /* 0x000000373737d220 */ /* 0x004fe20000400000 */
[----:B------:R-:W-:Y:S01]  /*8b40*/  FSETP.GEU.AND P5, PT, R58, -126, PT ;  /* 0xc2fc00003a00780b */ /* 0x000fe20003fae000 */
[----:B------:R-:W-:Y:S01]  /*8b50*/  FADD R36, R36, R39 ;  /* 0x0000002724247221 */ /* 0x000fe20000000000 */
[----:B------:R-:W-:-:S04]  /*8b60*/  @!P3 FMUL R56, R56, 0.5 ;  /* 0x3f0000003838b820 */ /* 0x000fc80000400000 */
[----:B------:R-:W2:Y:S07]  /*8b70*/  MUFU.EX2 R52, R52 ;  /* 0x0000003400347308 */ /* 0x000eae0000000800 */
[----:B------:R-:W-:Y:S01]  /*8b80*/  @!P5 FMUL R58, R58, 0.5 ;  /* 0x3f0000003a3ad820 */ /* 0x000fe20000400000 */
[----:B------:R-:W3:Y:S01]  /*8b90*/  MUFU.EX2 R54, R54 ;  /* 0x0000003600367308 */ /* 0x000ee20000000800 */
[----:B-1----:R-:W-:Y:S01]  /*8ba0*/  @!P2 FMUL R50, R50, R50 ;  /* 0x000000323232a220 */ /* 0x002fe20000400000 */
[----:B------:R-:W-:-:S06]  /*8bb0*/  FSETP.GEU.AND P2, PT, R57, -126, PT ;  /* 0xc2fc00003900780b */ /* 0x000fcc0003f4e000 */
[----:B------:R-:W1:Y:S01]  /*8bc0*/  MUFU.EX2 R56, R56 ;  /* 0x0000003800387308 */ /* 0x000e620000000800 */
[----:B--2---:R-:W-:Y:S01]  /*8bd0*/  @!P4 FMUL R52, R52, R52 ;  /* 0x000000343434c220 */ /* 0x004fe20000400000 */
[----:B------:R-:W-:-:S05]  /*8be0*/  FSETP.GEU.AND P4, PT, R59, -126, PT ;  /* 0xc2fc00003b00780b */ /* 0x000fca0003f8e000 */
[----:B------:R-:W-:Y:S01]  /*8bf0*/  @!P2 FMUL R57, R57, 0.5 ;  /* 0x3f0000003939a820 */ /* 0x000fe20000400000 */
[----:B------:R-:W2:Y:S01]  /*8c00*/  MUFU.EX2 R58, R58 ;  /* 0x0000003a003a7308 */ /* 0x000ea20000000800 */
[----:B---3--:R-:W-:Y:S01]  /*8c10*/  @!P6 FMUL R54, R54, R54 ;  /* 0x000000363636e220 */ /* 0x008fe20000400000 */
[----:B------:R-:W-:Y:S01]  /*8c20*/  FSETP.GEU.AND P6, PT, R61, -126, PT ;  /* 0xc2fc00003d00780b */ /* 0x000fe20003fce000 */
[----:B------:R-:W-:Y:S02]  /*8c30*/  WARPGROUP.DEPBAR.LE gsb0, 0x0 ;  /* 0x00008000000079c5 */ /* 0x000fe40000010000 */
[----:B------:R-:W-:Y:S01]  /*8c40*/  VIADD R24, R110, 0x80 ;  /* 0x000000806e187836 */ /* 0x000fe20000000000 */
[----:B------:R-:W-:Y:S02]  /*8c50*/  MOV R25, 0x80000020 ;  /* 0x8000002000197802 */ /* 0x000fe40000000f00 */
[----:B------:R-:W3:Y:S01]  /*8c60*/  MUFU.EX2 R57, R57 ;  /* 0x0000003900397308 */ /* 0x000ee20000000800 */
[----:B------:R-:W-:Y:S01]  /*8c70*/  F2FP.F16.F32.PACK_AB R26, R41, R38 ;  /* 0x00000026291a723e */ /* 0x000fe200000000ff */
[----:B------:R-:W-:Y:S01]  /*8c80*/  @!P4 FMUL R59, R59, 0.5 ;  /* 0x3f0000003b3bc820 */ /* 0x000fe20000400000 */
[----:B------:R-:W-:Y:S01]  /*8c90*/  R2UR UR6, R24 ;  /* 0x00000000180672ca */ /* 0x000fe200000e0000 */
[----:B-1----:R-:W-:Y:S01]  /*8ca0*/  @!P3 FMUL R56, R56, R56 ;  /* 0x000000383838b220 */ /* 0x002fe20000400000 */
[----:B------:R-:W-:-:S02]  /*8cb0*/  R2UR UR7, R25 ;  /* 0x00000000190772ca */ /* 0x000fc400000e0000 */
[----:B------:R-:W-:Y:S01]  /*8cc0*/  @!P6 FMUL R61, R61, 0.5 ;  /* 0x3f0000003d3de820 */ /* 0x000fe20000400000 */
[----:B------:R-:W-:Y:S01]  /*8cd0*/  F2FP.F16.F32.PACK_AB R24, R43, R40 ;  /* 0x000000282b18723e */ /* 0x000fe200000000ff */
[----:B------:R-:W1:Y:S01]  /*8ce0*/  MUFU.EX2 R59, R59 ;  /* 0x0000003b003b7308 */ /* 0x000e620000000800 */
[----:B------:R-:W-:Y:S01]  /*8cf0*/  F2FP.F16.F32.PACK_AB R25, R44, R45 ;  /* 0x0000002d2c19723e */ /* 0x000fe200000000ff */
[----:B--2---:R-:W-:Y:S01]  /*8d00*/  @!P5 FMUL R58, R58, R58 ;  /* 0x0000003a3a3ad220 */ /* 0x004fe20000400000 */
[----:B------:R-:W-:Y:S01]  /*8d10*/  F2FP.F16.F32.PACK_AB R27, R47, R42 ;  /* 0x0000002a2f1b723e */ /* 0x000fe200000000ff */
[----:B------:R-:W-:Y:S01]  /*8d20*/  FADD R40, R37, R40 ;  /* 0x0000002825287221 */ /* 0x000fe20000000000 */
[----:B------:R-:W-:Y:S01]  /*8d30*/  FSETP.GEU.AND P3, PT, R63, -126, PT ;  /* 0xc2fc00003f00780b */ /* 0x000fe20003f6e000 */
[----:B------:R-:W-:Y:S01]  /*8d40*/  FADD R45, R36, R45 ;  /* 0x0000002d242d7221 */ /* 0x000fe20000000000 */
[----:B------:R-:W-:Y:S01]  /*8d50*/  WARPGROUP.ARRIVE ;  /* 0x00000000000079c5 */ /* 0x000fe20000000000 */
[----:B------:R-:W2:Y:S01]  /*8d60*/  MUFU.EX2 R61, R61 ;  /* 0x0000003d003d7308 */ /* 0x000ea20000000800 */
[----:B---3--:R-:W-:Y:S01]  /*8d70*/  @!P2 FMUL R57, R57, R57 ;  /* 0x000000393939a220 */ /* 0x008fe20000400000 */
[----:B------:R-:W-:Y:S01]  /*8d80*/  FSETP.GEU.AND P2, PT, R60, -126, PT ;  /* 0xc2fc00003c00780b */ /* 0x000fe20003f4e000 */
[----:B------:R-:W-:Y:S01]  /*8d90*/  FADD R43, R40, R43 ;  /* 0x0000002b282b7221 */ /* 0x000fe20000000000 */
[----:B------:R-:W-:Y:S01]  /*8da0*/  FSETP.GEU.AND P5, PT, R62, -126, PT ;  /* 0xc2fc00003e00780b */ /* 0x000fe20003fae000 */
[----:B------:R-:W-:Y:S01]  /*8db0*/  HGMMA.64x32x16.F32 R88, R24, gdesc[UR4].tnspB, R88, gsb0 ;  /* 0x4060000418587df0 */ /* 0x000fe20008000858 */
[----:B------:R-:W-:Y:S01]  /*8dc0*/  FADD R45, R45, R44 ;  /* 0x0000002c2d2d7221 */ /* 0x000fe20000000000 */
[----:B------:R-:W-:Y:S01]  /*8dd0*/  FADD R38, R43, R38 ;  /* 0x000000262b267221 */ /* 0x000fe20000000000 */
[----:B-1----:R-:W-:-:S02]  /*8de0*/  @!P4 FMUL R59, R59, R59 ;  /* 0x0000003b3b3bc220 */ /* 0x002fc40000400000 */
[----:B------:R-:W-:Y:S01]  /*8df0*/  @!P3 FMUL R63, R63, 0.5 ;  /* 0x3f0000003f3fb820 */ /* 0x000fe20000400000 */
[----:B------:R-:W-:Y:S01]  /*8e00*/  FSETP.GEU.AND P4, PT, R64, -126, PT ;  /* 0xc2fc00004000780b */ /* 0x000fe20003f8e000 */
[----:B------:R-:W-:Y:S01]  /*8e10*/  FADD R42, R45, R42 ;  /* 0x0000002a2d2a7221 */ /* 0x000fe20000000000 */
[----:B------:R-:W-:Y:S02]  /*8e20*/  FADD R41, R38, R41 ;  /* 0x0000002926297221 */ /* 0x000fe40000000000 */
[----:B------:R-:W-:Y:S01]  /*8e30*/  @!P2 FMUL R60, R60, 0.5 ;  /* 0x3f0000003c3ca820 */ /* 0x000fe20000400000 */
[----:B------:R-:W1:Y:S01]  /*8e40*/  MUFU.EX2 R63, R63 ;  /* 0x0000003f003f7308 */ /* 0x000e620000000800 */
[----:B--2---:R-:W-:Y:S01]  /*8e50*/  @!P6 FMUL R61, R61, R61 ;  /* 0x0000003d3d3de220 */ /* 0x004fe20000400000 */
[----:B------:R-:W-:Y:S01]  /*8e60*/  FSETP.GEU.AND P6, PT, R109, -126, PT ;  /* 0xc2fc00006d00780b */ /* 0x000fe20003fce000 */
[----:B------:R-:W-:Y:S01]  /*8e70*/  @!P5 FMUL R62, R62, 0.5 ;  /* 0x3f0000003e3ed820 */ /* 0x000fe20000400000 */
[----:B------:R-:W-:-:S04]  /*8e80*/  FADD R47, R42, R47 ;  /* 0x0000002f2a2f7221 */ /* 0x000fc80000000000 */
[----:B------:R-:W2:Y:S01]  /*8e90*/  MUFU.EX2 R60, R60 ;  /* 0x0000003c003c7308 */ /* 0x000ea20000000800 */
[----:B------:R-:W-:-:S06]  /*8ea0*/  @!P4 FMUL R64, R64, 0.5 ;  /* 0x3f0000004040c820 */ /* 0x000fcc0000400000 */
        /* <DEDUP_REMOVED lines=13> */
[----:B------:R-:W-:Y:S01]  /*8f80*/  F2FP.F16.F32.PACK_AB R26, R53, R50 ;  /* 0x00000032351a723e */ /* 0x000fe200000000ff */
[----:B------:R-:W-:Y:S01]  /*8f90*/  IMAD.MOV.U32 R25, RZ, RZ, -0x7fffffe0 ;  /* 0x80000020ff197424 */ /* 0x000fe200078e00ff */
[----:B------:R-:W-:Y:S01]  /*8fa0*/  F2FP.F16.F32.PACK_AB R27, R55, R52 ;  /* 0x00000034371b723e */ /* 0x000fe200000000ff */
[----:B------:R-:W-:Y:S01]  /*8fb0*/  @!P2 FMUL R111, R111, 0.5 ;  /* 0x3f0000006f6fa820 */ /* 0x000fe20000400000 */
[----:B------:R-:W-:Y:S01]  /*8fc0*/  R2UR UR6, R24 ;  /* 0x00000000180672ca */ /* 0x000fe200000e0000 */
[----:B-1----:R-:W-:Y:S01]  /*8fd0*/  @!P5 FMUL R62, R62, R62 ;  /* 0x0000003e3e3ed220 */ /* 0x002fe20000400000 */
[----:B------:R-:W-:Y:S01]  /*8fe0*/  R2UR UR7, R25 ;  /* 0x00000000190772ca */ /* 0x000fe200000e0000 */
[----:B------:R1:W3:Y:S01]  /*8ff0*/  MUFU.EX2 R64, R111 ;  /* 0x0000006f00407308 */ /* 0x0002e20000000800 */
[----:B------:R-:W-:Y:S01]  /*9000*/  F2FP.F16.F32.PACK_AB R24, R49, R46 ;  /* 0x0000002e3118723e */ /* 0x000fe200000000ff */
[----:B--2---:R-:W-:Y:S01]  /*9010*/  @!P6 FMUL R67, R67, R67 ;  /* 0x000000434343e220 */ /* 0x004fe20000400000 */
[----:B------:R-:W-:Y:S01]  /*9020*/  F2FP.F16.F32.PACK_AB R25, R51, R48 ;  /* 0x000000303319723e */ /* 0x000fe200000000ff */
[----:B------:R-:W-:Y:S01]  /*9030*/  @!P4 FMUL R69, R69, 0.5 ;  /* 0x3f0000004545c820 */ /* 0x000fe20000400000 */
[----:B------:R-:W-:Y:S01]  /*9040*/  FSETP.GEU.AND P5, PT, R68, -126, PT ;  /* 0xc2fc00004400780b */ /* 0x000fe20003fae000 */
[----:B------:R-:W-:Y:S01]  /*9050*/  FADD R46, R41, R46 ;  /* 0x0000002e292e7221 */ /* 0x000fe20000000000 */
[----:B------:R-:W-:Y:S01]  /*9060*/  WARPGROUP.ARRIVE ;  /* 0x00000000000079c5 */ /* 0x000fe20000000000 */
[----:B------:R-:W-:Y:S01]  /*9070*/  FSETP.GEU.AND P6, PT, R71, -126, PT ;  /* 0xc2fc00004700780b */ /* 0x000fe20003fce000 */
[----:B------:R-:W2:Y:S01]  /*9080*/  MUFU.EX2 R66, R66 ;  /* 0x0000004200427308 */ /* 0x000ea20000000800 */
[----:B-1----:R-:W-:-:S02]  /*9090*/  IMAD.MOV.U32 R111, RZ, RZ, -0x7fffffe0 ;  /* 0x80000020ff6f7424 */ /* 0x002fc400078e00ff */
[----:B------:R-:W-:Y:S01]  /*90a0*/  FADD R48, R47, R48 ;  /* 0x000000302f307221 */ /* 0x000fe20000000000 */
[----:B------:R-:W-:Y:S01]  /*90b0*/  FADD R49, R46, R49 ;  /* 0x000000312e317221 */ /* 0x000fe20000000000 */
[----:B------:R-:W-:Y:S02]  /*90c0*/  HGMMA.64x32x16.F32 R88, R24, gdesc[UR4].tnspB, R88, gsb0 ;  /* 0x4060000418587df0 */ /* 0x000fe40008000858 */
[----:B------:R-:W-:Y:S01]  /*90d0*/  FADD R51, R48, R51 ;  /* 0x0000003330337221 */ /* 0x000fe20000000000 */
[----:B------:R-:W-:Y:S01]  /*90e0*/  FADD R50, R49, R50 ;  /* 0x0000003231327221 */ /* 0x000fe20000000000 */
[----:B------:R-:W1:Y:S01]  /*90f0*/  MUFU.EX2 R69, R69 ;  /* 0x0000004500457308 */ /* 0x000e620000000800 */
[----:B------:R-:W-:Y:S01]  /*9100*/  @!P5 FMUL R68, R68, 0.5 ;  /* 0x3f0000004444d820 */ /* 0x000fe20000400000 */
[----:B---3--:R-:W-:Y:S01]  /*9110*/  @!P2 FMUL R64, R64, R64 ;  /* 0x000000404040a220 */ /* 0x008fe20000400000 */
[----:B------:R-:W-:Y:S01]  /*9120*/  FSETP.GEU.AND P2, PT, R70, -126, PT ;  /* 0xc2fc00004600780b */ /* 0x000fe20003f4e000 */
[----:B------:R-:W-:Y:S01]  /*9130*/  @!P6 FMUL R71, R71, 0.5 ;  /* 0x3f0000004747e820 */ /* 0x000fe20000400000 */
[----:B------:R-:W-:Y:S01]  /*9140*/  FADD R52, R51, R52 ;  /* 0x0000003433347221 */ /* 0x000fe20000000000 */
[----:B------:R-:W-:-:S02]  /*9150*/  FADD R53, R50, R53 ;  /* 0x0000003532357221 */ /* 0x000fc40000000000 */
[----:B------:R-:W3:Y:S01]  /*9160*/  MUFU.EX2 R68, R68 ;  /* 0x0000004400447308 */ /* 0x000ee20000000800 */
[----:B--2---:R-:W-:Y:S01]  /*9170*/  @!P3 FMUL R66, R66, R66 ;  /* 0x000000424242b220 */ /* 0x004fe20000400000 */
[----:B------:R-:W-:Y:S01]  /*9180*/  FSETP.GEU.AND P3, PT, R73, -126, PT ;  /* 0xc2fc00004900780b */ /* 0x000fe20003f6e000 */
[----:B------:R-:W-:-:S05]  /*9190*/  FADD R55, R52, R55 ;  /* 0x0000003734377221 */ /* 0x000fca0000000000 */
[----:B------:R-:W2:Y:S01]  /*91a0*/  MUFU.EX2 R71, R71 ;  /* 0x0000004700477308 */ /* 0x000ea20000000800 */
[----:B-1----:R-:W-:Y:S01]  /*91b0*/  @!P4 FMUL R69, R69, R69 ;  /* 0x000000454545c220 */ /* 0x002fe20000400000 */
[----:B------:R-:W-:Y:S01]  /*91c0*/  FSETP.GEU.AND P4, PT, R74, -126, PT ;  /* 0xc2fc00004a00780b */ /* 0x000fe20003f8e000 */
[----:B------:R-:W-:-:S04]  /*91d0*/  @!P2 FMUL R70, R70, 0.5 ;  /* 0x3f0000004646a820 */ /* 0x000fc80000400000 */
[----:B------:R-:W-:Y:S02]  /*91e0*/  @!P3 FMUL R73, R73, 0.5 ;  /* 0x3f0000004949b820 */ /* 0x000fe40000400000 */
[----:B------:R-:W1:Y:S01]  /*91f0*/  MUFU.EX2 R70, R70 ;  /* 0x0000004600467308 */ /* 0x000e620000000800 */
[----:B---3--:R-:W-:Y:S01]  /*9200*/  @!P5 FMUL R68, R68, R68 ;  /* 0x000000444444d220 */ /* 0x008fe20000400000 */
[----:B------:R-:W-:-:S04]  /*9210*/  FSETP.GEU.AND P5, PT, R75, -126, PT ;  /* 0xc2fc00004b00780b */ /* 0x000fc80003fae000 */
[----:B------:R-:W-:Y:S01]  /*9220*/  @!P4 FMUL R74, R74, 0.5 ;  /* 0x3f0000004a4ac820 */ /* 0x000fe20000400000 */
[----:B--2---:R-:W-:Y:S01]  /*9230*/  @!P6 FMUL R71, R71, R71 ;  /* 0x000000474747e220 */ /* 0x004fe20000400000 */
[----:B------:R-:W2:Y:S01]  /*9240*/  MUFU.EX2 R23, R73 ;  /* 0x0000004900177308 */ /* 0x000ea20000000800 */
[----:B------:R-:W-:-:S06]  /*9250*/  FSETP.GEU.AND P6, PT, R30, -126, PT ;  /* 0xc2fc00001e00780b */ /* 0x000fcc0003fce000 */
[----:B------:R-:W-:Y:S01]  /*9260*/  @!P5 FMUL R75, R75, 0.5 ;  /* 0x3f0000004b4bd820 */ /* 0x000fe20000400000 */
[----:B------:R-:W3:Y:S01]  /*9270*/  MUFU.EX2 R22, R74 ;  /* 0x0000004a00167308 */ /* 0x000ee20000000800 */
[----:B-1----:R-:W-:Y:S01]  /*9280*/  @!P2 FMUL R70, R70, R70 ;  /* 0x000000464646a220 */ /* 0x002fe20000400000 */
[----:B------:R-:W-:Y:S01]  /*9290*/  FSETP.GEU.AND P2, PT, R77, -126, PT ;  /* 0xc2fc00004d00780b */ /* 0x000fe20003f4e000 */
[----:B------:R-:W-:Y:S02]  /*92a0*/  WARPGROUP.DEPBAR.LE gsb0, 0x0 ;  /* 0x00008000000079c5 */ /* 0x000fe40000010000 */
[----:B------:R-:W-:Y:S01]  /*92b0*/  IMAD.MOV.U32 R25, RZ, RZ, -0x7fffffe0 ;  /* 0x80000020ff197424 */ /* 0x000fe200078e00ff */
[----:B------:R-:W-:Y:S01]  /*92c0*/  IADD3 R24, R110, 0x100, RZ ;  /* 0x000001006e187810 */ /* 0x000fe20007ffe0ff */
[----:B------:R-:W-:Y:S01]  /*92d0*/  @!P6 FMUL R30, R30, 0.5 ;  /* 0x3f0000001e1ee820 */ /* 0x000fe20000400000 */
[----:B------:R-:W-:Y:S01]  /*92e0*/  F2FP.F16.F32.PACK_AB R26, R61, R58 ;  /* 0x0000003a3d1a723e */ /* 0x000fe200000000ff */
[----:B--2---:R-:W-:Y:S01]  /*92f0*/  @!P3 FMUL R23, R23, R23 ;  /* 0x000000171717b220 */ /* 0x004fe20000400000 */
[----:B------:R-:W-:Y:S01]  /*9300*/  R2UR UR6, R24 ;  /* 0x00000000180672ca */ /* 0x000fe200000e0000 */
[----:B------:R-:W1:Y:S01]  /*9310*/  MUFU.EX2 R31, R75 ;  /* 0x0000004b001f7308 */ /* 0x000e620000000800 */
[----:B------:R-:W-:-:S02]  /*9320*/  R2UR UR7, R25 ;  /* 0x00000000190772ca */ /* 0x000fc400000e0000 */
[----:B------:R-:W-:Y:S01]  /*9330*/  F2FP.F16.F32.PACK_AB R24, R57, R54 ;  /* 0x000000363918723e */ /* 0x000fe200000000ff */
[----:B------:R-:W-:Y:S01]  /*9340*/  @!P2 FMUL R77, R77, 0.5 ;  /* 0x3f0000004d4da820 */ /* 0x000fe20000400000 */
[----:B------:R-:W-:Y:S01]  /*9350*/  F2FP.F16.F32.PACK_AB R25, R59, R56 ;  /* 0x000000383b19723e */ /* 0x000fe200000000ff */
[----:B---3--:R-:W-:Y:S01]  /*9360*/  @!P4 FMUL R22, R22, R22 ;  /* 0x000000161616c220 */ /* 0x008fe20000400000 */
[----:B------:R-:W-:Y:S01]  /*9370*/  F2FP.F16.F32.PACK_AB R27, R63, R60 ;  /* 0x0000003c3f1b723e */ /* 0x000fe200000000ff */
[----:B------:R-:W2:Y:S01]  /*9380*/  MUFU.EX2 R30, R30 ;  /* 0x0000001e001e7308 */ /* 0x000ea20000000800 */
[----:B------:R-:W-:Y:S01]  /*9390*/  FSETP.GEU.AND P3, PT, R78, -126, PT ;  /* 0xc2fc00004e00780b */ /* 0x000fe20003f6e000 */
[----:B------:R-:W-:Y:S01]  /*93a0*/  FADD R54, R53, R54 ;  /* 0x0000003635367221 */ /* 0x000fe20000000000 */
[----:B------:R-:W-:Y:S01]  /*93b0*/  WARPGROUP.ARRIVE ;  /* 0x00000000000079c5 */ /* 0x000fe20000000000 */
[----:B------:R-:W-:Y:S01]  /*93c0*/  FSETP.GEU.AND P4, PT, R79, -126, PT ;  /* 0xc2fc00004f00780b */ /* 0x000fe20003f8e000 */
[----:B------:R-:W-:Y:S01]  /*93d0*/  FADD R56, R55, R56 ;  /* 0x0000003837387221 */ /* 0x000fe20000000000 */
[----:B------:R-:W-:-:S02]  /*93e0*/  FADD R57, R54, R57 ;  /* 0x0000003936397221 */ /* 0x000fc40000000000 */
[----:B------:R-:W3:Y:S01]  /*93f0*/  MUFU.EX2 R33, R77 ;  /* 0x0000004d00217308 */ /* 0x000ee20000000800 */
[----:B------:R-:W-:Y:S01]  /*9400*/  HGMMA.64x32x16.F32 R88, R24, gdesc[UR4].tnspB, R88, gsb0 ;  /* 0x4060000418587df0 */ /* 0x000fe20008000858 */
[----:B------:R-:W-:Y:S01]  /*9410*/  R2UR UR6, R12 ;  /* 0x000000000c0672ca */ /* 0x000fe200000e0000 */
[----:B-1----:R-:W-:Y:S01]  /*9420*/  @!P5 FMUL R31, R31, R31 ;  /* 0x0000001f1f1fd220 */ /* 0x002fe20000400000 */
[----:B------:R-:W-:Y:S01]  /*9430*/  R2UR UR7, R13 ;  /* 0x000000000d0772ca */ /* 0x000fe200000e0000 */
[----:B------:R-:W-:Y:S02]  /*9440*/  VIADD R12, R110, 0x180 ;  /* 0x000001806e0c7836 */ /* 0x000fe40000000000 */
[----:B------:R-:W-:Y:S01]  /*9450*/  @!P3 FMUL R78, R78, 0.5 ;  /* 0x3f0000004e4eb820 */ /* 0x000fe20000400000 */
[----:B------:R-:W-:Y:S01]  /*9460*/  FSETP.GEU.AND P5, PT, R80, -126, PT ;  /* 0xc2fc00005000780b */ /* 0x000fe20003fae000 */
[----:B------:R-:W-:Y:S02]  /*9470*/  IMAD.MOV.U32 R13, RZ, RZ, -0x7fffffe0 ;  /* 0x80000020ff0d7424 */ /* 0x000fe400078e00ff */
[----:B------:R-:W-:Y:S01]  /*9480*/  @!P4 FMUL R79, R79, 0.5 ;  /* 0x3f0000004f4fc820 */ /* 0x000fe20000400000 */
[----:B------:R-:W1:Y:S01]  /*9490*/  MUFU.EX2 R28, R78 ;  /* 0x0000004e001c7308 */ /* 0x000e620000000800 */
[----:B--2---:R-:W-:Y:S01]  /*94a0*/  @!P6 FMUL R30, R30, R30 ;  /* 0x0000001e1e1ee220 */ /* 0x004fe20000400000 */
[----:B------:R-:W-:Y:S01]  /*94b0*/  FSETP.GEU.AND P6, PT, R81, -126, PT ;  /* 0xc2fc00005100780b */ /* 0x000fe20003fce000 */
[----:B------:R-:W-:Y:S01]  /*94c0*/  FADD R59, R56, R59 ;  /* 0x0000003b383b7221 */ /* 0x000fe20000000000 */
[----:B------:R-:W-:Y:S01]  /*94d0*/  IADD3 R110, R110, 0x1c0, RZ ;  /* 0x000001c06e6e7810 */ /* 0x000fe20007ffe0ff */
[----:B------:R-:W-:Y:S01]  /*94e0*/  FADD R58, R57, R58 ;  /* 0x0000003a393a7221 */ /* 0x000fe20000000000 */
[----:B---3--:R-:W-:-:S02]  /*94f0*/  @!P2 FMUL R33, R33, R33 ;  /* 0x000000212121a220 */ /* 0x008fc40000400000 */
[----:B------:R-:W2:Y:S01]  /*9500*/  MUFU.EX2 R21, R79 ;  /* 0x0000004f00157308 */ /* 0x000ea20000000800 */
[----:B------:R-:W-:Y:S01]  /*9510*/  FSETP.GEU.AND P2, PT, R82, -126, PT ;  /* 0xc2fc00005200780b */ /* 0x000fe20003f4e000 */
[----:B------:R-:W-:Y:S01]  /*9520*/  @!P5 FMUL R80, R80, 0.5 ;  /* 0x3f0000005050d820 */ /* 0x000fe20000400000 */
[----:B------:R-:W-:Y:S01]  /*9530*/  FADD R60, R59, R60 ;  /* 0x0000003c3b3c7221 */ /* 0x000fe20000000000 */
[----:B------:R-:W-:-:S03]  /*9540*/  FADD R58, R58, R61 ;  /* 0x0000003d3a3a7221 */ /* 0x000fc60000000000 */
[----:B------:R-:W-:Y:S01]  /*9550*/  @!P6 FMUL R81, R81, 0.5 ;  /* 0x3f0000005151e820 */ /* 0x000fe20000400000 */
[----:B------:R-:W3:Y:S01]  /*9560*/  MUFU.EX2 R29, R80 ;  /* 0x00000050001d7308 */ /* 0x000ee20000000800 */
[----:B-1----:R-:W-:Y:S01]  /*9570*/  @!P3 FMUL R28, R28, R28 ;  /* 0x0000001c1c1cb220 */ /* 0x002fe20000400000 */
[----:B------:R-:W-:Y:S01]  /*9580*/  FSETP.GEU.AND P3, PT, R32, -126, PT ;  /* 0xc2fc00002000780b */ /* 0x000fe20003f6e000 */
[----:B------:R-:W-:-:S03]  /*9590*/  FADD R60, R60, R63 ;  /* 0x0000003f3c3c7221 */ /* 0x000fc60000000000 */
[----:B------:R-:W-:Y:S01]  /*95a0*/  @!P2 FMUL R82, R82, 0.5 ;  /* 0x3f0000005252a820 */ /* 0x000fe20000400000 */
[----:B--2---:R-:W-:Y:S01]  /*95b0*/  @!P4 FMUL R21, R21, R21 ;  /* 0x000000151515c220 */ /* 0x004fe20000400000 */
[----:B------:R-:W-:-:S07]  /*95c0*/  FSETP.GEU.AND P4, PT, R84, -126, PT ;  /* 0xc2fc00005400780b */ /* 0x000fce0003f8e000 */
[----:B------:R-:W-:Y:S01]  /*95d0*/  @!P3 FMUL R32, R32, 0.5 ;  /* 0x3f0000002020b820 */ /* 0x000fe20000400000 */
[----:B---3--:R-:W-:Y:S01]  /*95e0*/  @!P5 FMUL R29, R29, R29 ;  /* 0x0000001d1d1dd220 */ /* 0x008fe20000400000 */
[----:B------:R-:W-:-:S04]  /*95f0*/  FSETP.GEU.AND P5, PT, R85, -126, PT ;  /* 0xc2fc00005500780b */ /* 0x000fc80003fae000 */
[----:B------:R-:W1:Y:S01]  /*9600*/  MUFU.EX2 R32, R32 ;  /* 0x0000002000207308 */ /* 0x000e620000000800 */
[----:B------:R-:W-:Y:S01]  /*9610*/  @!P4 FMUL R84, R84, 0.5 ;  /* 0x3f0000005454c820 */ /* 0x000fe20000400000 */
[----:B------:R-:W-:Y:S02]  /*9620*/  WARPGROUP.DEPBAR.LE gsb0, 0x0 ;  /* 0x00008000000079c5 */ /* 0x000fe40000010000 */
[----:B------:R-:W-:Y:S01]  /*9630*/  F2FP.F16.F32.PACK_AB R24, R62, R65 ;  /* 0x000000413e18723e */ /* 0x000fe200000000ff */
[----:B------:R-:W-:Y:S01]  /*9640*/  FADD R65, R58, R65 ;  /* 0x000000413a417221 */ /* 0x000fe20000000000 */
[----:B------:R-:W-:Y:S02]  /*9650*/  F2FP.F16.F32.PACK_AB R25, R64, R67 ;  /* 0x000000434019723e */ /* 0x000fe400000000ff */
[----:B------:R-:W2:Y:S01]  /*9660*/  MUFU.EX2 R34, R84 ;  /* 0x0000005400227308 */ /* 0x000ea20000000800 */
[----:B------:R-:W-:Y:S01]  /*9670*/  F2FP.F16.F32.PACK_AB R26, R69, R66 ;  /* 0x00000042451a723e */ /* 0x000fe200000000ff */
[----:B------:R-:W-:Y:S01]  /*9680*/  @!P5 FMUL R85, R85, 0.5 ;  /* 0x3f0000005555d820 */ /* 0x000fe20000400000 */
[----:B------:R-:W-:Y:S01]  /*9690*/  F2FP.F16.F32.PACK_AB R27, R71, R68 ;  /* 0x00000044471b723e */ /* 0x000fe200000000ff */
[----:B------:R-:W-:Y:S01]  /*96a0*/  FADD R67, R60, R67 ;  /* 0x000000433c437221 */ /* 0x000fe20000000000 */
[----:B------:R-:W-:-:S02]  /*96b0*/  FADD R65, R65, R62 ;  /* 0x0000003e41417221 */ /* 0x000fc40000000000 */
[----:B------:R-:W-:Y:S01]  /*96c0*/  WARPGROUP.ARRIVE ;  /* 0x00000000000079c5 */ /* 0x000fe20000000000 */
[----:B------:R-:W3:Y:S01]  /*96d0*/  MUFU.EX2 R85, R85 ;  /* 0x0000005500557308 */ /* 0x000ee20000000800 */
[----:B-1----:R-:W-:Y:S01]  /*96e0*/  @!P3 FMUL R32, R32, R32 ;  /* 0x000000202020b220 */ /* 0x002fe20000400000 */
[----:B------:R-:W-:Y:S01]  /*96f0*/  FADD R67, R67, R64 ;  /* 0x0000004043437221 */ /* 0x000fe20000000000 */
[----:B------:R-:W-:Y:S02]  /*9700*/  FADD R66, R65, R66 ;  /* 0x0000004241427221 */ /* 0x000fe40000000000 */
[----:B------:R-:W-:Y:S01]  /*9710*/  HGMMA.64x32x16.F32 R88, R24, gdesc[UR4].tnspB, R88, gsb0 ;  /* 0x4060000418587df0 */ /* 0x000fe20008000858 */
[----:B------:R-:W-:Y:S01]  /*9720*/  R2UR UR6, R12 ;  /* 0x000000000c0672ca */ /* 0x000fe200000e0000 */
[----:B------:R-:W-:Y:S01]  /*9730*/  FADD R68, R67, R68 ;  /* 0x0000004443447221 */ /* 0x000fe20000000000 */
[----:B------:R-:W-:Y:S01]  /*9740*/  R2UR UR7, R13 ;  /* 0x000000000d0772ca */ /* 0x000fe200000e0000 */
[----:B------:R-:W1:Y:S01]  /*9750*/  MUFU.EX2 R12, R81 ;  /* 0x00000051000c7308 */ /* 0x000e620000000800 */
[----:B--2---:R-:W-:Y:S01]  /*9760*/  @!P4 FMUL R34, R34, R34 ;  /* 0x000000222222c220 */ /* 0x004fe20000400000 */
[----:B------:R-:W-:Y:S01]  /*9770*/  FADD R69, R66, R69 ;  /* 0x0000004542457221 */ /* 0x000fe20000000000 */
[----:B------:R-:W-:-:S05]  /*9780*/  FADD R71, R68, R71 ;  /* 0x0000004744477221 */ /* 0x000fca0000000000 */
[----:B------:R-:W2:Y:S01]  /*9790*/  MUFU.EX2 R13, R82 ;  /* 0x00000052000d7308 */ /* 0x000ea20000000800 */
[----:B---3--:R-:W-:Y:S01]  /*97a0*/  @!P5 FMUL R85, R85, R85 ;  /* 0x000000555555d220 */ /* 0x008fe20000400000 */
[----:B-1----:R-:W-:Y:S01]  /*97b0*/  @!P6 FMUL R12, R12, R12 ;  /* 0x0000000c0c0ce220 */ /* 0x002fe20000400000 */
[----:B------:R-:W-:Y:S01]  /*97c0*/  FSETP.GEU.AND P6, PT, R86, -126, PT ;  /* 0xc2fc00005600780b */ /* 0x000fe20003fce000 */
[----:B--2---:R-:W-:Y:S01]  /*97d0*/  @!P2 FMUL R13, R13, R13 ;  /* 0x0000000d0d0da220 */ /* 0x004fe20000400000 */
[----:B------:R-:W-:-:S11]  /*97e0*/  FSETP.GEU.AND P2, PT, R20, -126, PT ;  /* 0xc2fc00001400780b */ /* 0x000fd60003f4e000 */
[----:B------:R-:W-:-:S06]  /*97f0*/  @!P6 FMUL R86, R86, 0.5 ;  /* 0x3f0000005656e820 */ /* 0x000fcc0000400000 */
[----:B------:R-:W1:Y:S01]  /*9800*/  MUFU.EX2 R86, R86 ;  /* 0x0000005600567308 */ /* 0x000e620000000800 */
[----:B------:R-:W-:-:S07]  /*9810*/  @!P2 FMUL R20, R20, 0.5 ;  /* 0x3f0000001414a820 */ /* 0x000fce0000400000 */
[----:B------:R-:W2:Y:S01]  /*9820*/  MUFU.EX2 R35, R20 ;  /* 0x0000001400237308 */ /* 0x000ea20000000800 */
[----:B------:R-:W-:Y:S02]  /*9830*/  WARPGROUP.DEPBAR.LE gsb0, 0x0 ;  /* 0x00008000000079c5 */ /* 0x000fe40000010000 */
[----:B------:R-:W-:Y:S01]  /*9840*/  F2FP.F16.F32.PACK_AB R24, R23, R70 ;  /* 0x000000461718723e */ /* 0x000fe200000000ff */
[----:B------:R-:W-:Y:S01]  /*9850*/  FADD R70, R69, R70 ;  /* 0x0000004645467221 */ /* 0x000fe20000000000 */
[----:B------:R-:W-:Y:S01]  /*9860*/  F2FP.F16.F32.PACK_AB R25, R31, R22 ;  /* 0x000000161f19723e */ /* 0x000fe200000000ff */
[----:B------:R-:W-:Y:S01]  /*9870*/  FADD R22, R71, R22 ;  /* 0x0000001647167221 */ /* 0x000fe20000000000 */
[----:B------:R-:W-:Y:S01]  /*9880*/  F2FP.F16.F32.PACK_AB R26, R33, R30 ;  /* 0x0000001e211a723e */ /* 0x000fe200000000ff */
[----:B------:R-:W-:Y:S01]  /*9890*/  FADD R23, R70, R23 ;  /* 0x0000001746177221 */ /* 0x000fe20000000000 */
[----:B------:R-:W-:Y:S01]  /*98a0*/  F2FP.F16.F32.PACK_AB R27, R21, R28 ;  /* 0x0000001c151b723e */ /* 0x000fe200000000ff */
[----:B-1----:R-:W-:Y:S01]  /*98b0*/  @!P6 FMUL R86, R86, R86 ;  /* 0x000000565656e220 */ /* 0x002fe20000400000 */
[----:B------:R-:W-:Y:S01]  /*98c0*/  FADD R31, R22, R31 ;  /* 0x0000001f161f7221 */ /* 0x000fe20000000000 */
[----:B------:R-:W-:Y:S01]  /*98d0*/  FADD R30, R23, R30 ;  /* 0x0000001e171e7221 */ /* 0x000fe20000000000 */
[----:B------:R-:W-:-:S02]  /*98e0*/  WARPGROUP.ARRIVE ;  /* 0x00000000000079c5 */ /* 0x000fc40000000000 */
[----:B------:R-:W-:Y:S01]  /*98f0*/  FADD R28, R31, R28 ;  /* 0x0000001c1f1c7221 */ /* 0x000fe20000000000 */
[----:B------:R-:W-:Y:S01]  /*9900*/  FADD R30, R30, R33 ;  /* 0x000000211e1e7221 */ /* 0x000fe20000000000 */
[----:B--2---:R-:W-:Y:S01]  /*9910*/  @!P2 FMUL R35, R35, R35 ;  /* 0x000000232323a220 */ /* 0x004fe20000400000 */
[----:B------:R-:W-:Y:S01]  /*9920*/  ISETP.NE.AND P2, PT, R6, 0x4, PT ;  /* 0x000000040600780c */ /* 0x000fe20003f45270 */
[----:B------:R-:W-:Y:S01]  /*9930*/  HGMMA.64x32x16.F32 R88, R24, gdesc[UR4].tnspB, R88, gsb0 ;  /* 0x4060000418587df0 */ /* 0x000fe20008000858 */
[----:B------:R-:W-:Y:S01]  /*9940*/  R2UR UR6, R110 ;  /* 0x000000006e0672ca */ /* 0x000fe200000e0000 */
[----:B------:R-:W-:Y:S01]  /*9950*/  FADD R28, R28, R21 ;  /* 0x000000151c1c7221 */ /* 0x000fe20000000000 */
[----:B------:R-:W-:Y:S01]  /*9960*/  R2UR UR7, R111 ;  /* 0x000000006f0772ca */ /* 0x000fe200000e0000 */
        /* <DEDUP_REMOVED lines=8> */
[----:B------:R-:W-:-:S02]  /*99f0*/  FADD R13, R13, R32 ;  /* 0x000000200d0d7221 */ /* 0x000fc40000000000 */
[----:B------:R-:W-:Y:S01]  /*9a00*/  FADD R29, R29, R34 ;  /* 0x000000221d1d7221 */ /* 0x000fe20000000000 */
[----:B------:R-:W-:Y:S01]  /*9a10*/  WARPGROUP.ARRIVE ;  /* 0x00000000000079c5 */ /* 0x000fe20000000000 */
[----:B------:R-:W-:Y:S02]  /*9a20*/  FADD R12, R13, R86 ;  /* 0x000000560d0c7221 */ /* 0x000fe40000000000 */
[----:B------:R-:W-:Y:S02]  /*9a30*/  FADD R13, R29, R85 ;  /* 0x000000551d0d7221 */ /* 0x000fe40000000000 */
[----:B------:R-:W-:Y:S01]  /*9a40*/  FADD R12, R12, R35 ;  /* 0x000000230c0c7221 */ /* 0x000fe20000000000 */
[----:B------:R-:W-:Y:S03]  /*9a50*/  HGMMA.64x32x16.F32 R88, R24, gdesc[UR4].tnspB, R88, gsb0 ;  /* 0x4060000418587df0 */ /* 0x000fe60008000858 */
[----:B------:R-:W-:-:S02]  /*9a60*/  WARPGROUP.DEPBAR.LE gsb0, 0x0 ;  /* 0x00008000000079c5 */ /* 0x000fc40000010000 */
[----:B------:R-:W-:-:S04]  /*9a70*/  SEL R24, R6, RZ, P2 ;  /* 0x000000ff06187207 */ /* 0x000fc80001000000 */
[----:B------:R-:W-:-:S04]  /*9a80*/  LEA R6, R24, R11, 0x3 ;  /* 0x0000000b18067211 */ /* 0x000fc800078e18ff */
[----:B------:R-:W-:-:S04]  /*9a90*/  PRMT R6, RZ, 0x654, R6 ;  /* 0x00000654ff067816 */ /* 0x000fc80000000006 */
[----:B------:R1:W-:Y:S01]  /*9aa0*/  SYNCS.ARRIVE.TRANS64.RED.A1T0 RZ, [R6+URZ], RZ ;  /* 0x000000ff06ff79a7 */ /* 0x0003e2000810043f */
[----:B------:R-:W-:Y:S05]  /*9ab0*/  @P1 BRA `(.L_x_45) ;  /* 0x00000000009c1947 */ /* 0x000fea0003800000 */
[----:B------:R-:W-:Y:S01]  /*9ac0*/  ISETP.LT.OR P1, PT, R7, 0x1, !P0 ;  /* 0x000000010700780c */ /* 0x000fe20004721670 */
[----:B------:R-:W-:-:S12]  /*9ad0*/  BSSY B0, `(.L_x_46) ;  /* 0x0000024000007945 */ /* 0x000fd80003800000 */
[----:B------:R-:W-:Y:S05]  /*9ae0*/  @P1 BRA `(.L_x_47) ;  /* 0x0000000000881947 */ /* 0x000fea0003800000 */
[----:B-1----:R-:W-:Y:S01]  /*9af0*/  IMAD R6, R5, 0x8, R2 ;  /* 0x0000000805067824 */ /* 0x002fe200078e0202 */
[----:B------:R-:W-:Y:S02]  /*9b00*/  SHF.L.U32 R21, R4, 0x1f, RZ ;  /* 0x0000001f04157819 */ /* 0x000fe400000006ff */
[----:B------:R-:W-:Y:S02]  /*9b10*/  ISETP.NE.AND P2, PT, R0, RZ, PT ;  /* 0x000000ff0000720c */ /* 0x000fe40003f45270 */
[----:B------:R-:W1:Y:S02]  /*9b20*/  SYNCS.PHASECHK.TRANS64.TRYWAIT P1, [R6+URZ+0x9020], R21 ;  /* 0x00902015060075a7 */ /* 0x000e64000802017f */
[----:B-1----:R-:W-:Y:S09]  /*9b30*/  @!P1 BRA `(.L_x_48) ;  /* 0x00000014008c9947 */ /* 0x002ff20003800000 */
.L_x_85:
[----:B------:R-:W-:Y:S05]  /*9b40*/  @P2 BRA `(.L_x_49) ;  /* 0x0000000000142947 */ /* 0x000fea0003800000 */
[----:B------:R-:W-:Y:S01]  /*9b50*/  ISETP.NE.AND P1, PT, R19, RZ, PT ;  /* 0x000000ff1300720c */ /* 0x000fe20003f25270 */
[----:B-1----:R-:W-:-:S04]  /*9b60*/  IMAD.MOV.U32 R21, RZ, RZ, 0x2000 ;  /* 0x00002000ff157424 */ /* 0x002fc800078e00ff */
[----:B------:R2:W-:Y:S08]  /*9b70*/  SYNCS.ARRIVE.TRANS64 RZ, [R6+URZ+0x9000], R21 ;  /* 0x0090001506ff79a7 */ /* 0x0005f0000800003f */
[----:B------:R-:W-:Y:S05]  /*9b80*/  @!P1 BRA `(.L_x_49) ;  /* 0x0000000000049947 */ /* 0x000fea0003800000 */
[----:B------:R-:W-:Y:S01]  /*9b90*/  BPT.TRAP 0x1 ;  /* 0x000000040000795c */ /* 0x000fe20000300000 */
.L_x_49:
[C---:B------:R-:W-:Y:S01]  /*9ba0*/  LEA R20, R5.reuse, R2, 0xd ;  /* 0x0000000205147211 */ /* 0x040fe200078e68ff */
[----:B------:R-:W-:Y:S01]  /*9bb0*/  ULDC.64 UR6, c[0x0][0x198] ;  /* 0x0000660000067ab9 */ /* 0x000fe20000000a00 */
        /* <DEDUP_REMOVED lines=11> */
[----:B------:R-:W-:Y:S01]  /*9c70*/  ISETP.NE.AND P1, PT, R5, 0x4, PT ;  /* 0x000000040500780c */ /* 0x000fe20003f25270 */
[----:B------:R-:W-:Y:S01]  /*9c80*/  VIADD R8, R8, 0x1 ;  /* 0x0000000108087836 */ /* 0x000fe20000000000 */
[----:B------:R-:W-:-:S02]  /*9c90*/  USHF.L.U32 UR11, UR11, 0x7, URZ ;  /* 0x000000070b0b7899 */ /* 0x000fc4000800063f */
[----:B------:R-:W-:Y:S01]  /*9ca0*/  UIADD3 UR9, UR9, 0x9000, URZ ;  /* 0x0000900009097890 */ /* 0x000fe2000fffe03f */
[----:B-12---:R-:W-:Y:S01]  /*9cb0*/  SEL R21, RZ, 0x1, P1 ;  /* 0x00000001ff157807 */ /* 0x006fe20000800000 */
[----:B------:R-:W-:Y:S01]  /*9cc0*/  UIADD3 UR8, UR8, 0x1000, URZ ;  /* 0x0000100008087890 */ /* 0x000fe2000fffe03f */
[----:B------:R-:W-:Y:S02]  /*9cd0*/  SEL R5, R5, RZ, P1 ;  /* 0x000000ff05057207 */ /* 0x000fe40000800000 */
[----:B------:R-:W-:-:S06]  /*9ce0*/  LOP3.LUT R4, R4, R21, RZ, 0x3c, !PT ;  /* 0x0000001504047212 */ /* 0x000fcc00078e3cff */
[----:B------:R2:W-:Y:S02]  /*9cf0*/  UTMALDG.4D [UR8], [UR6], desc[UR18] ;  /* 0x00001208060075b4 */ /* 0x0005e40008019000 */
[----:B--2---:R-:W-:Y:S01]  /*9d00*/  NOP ;  /* 0x0000000000007918 */ /* 0x004fe20000000000 */
.L_x_47:
[----:B------:R-:W-:Y:S05]  /*9d10*/  BSYNC B0 ;  /* 0x0000000000007941 */ /* 0x000fea0003800000 */
.L_x_46:
[----:B------:R-:W-:-:S07]  /*9d20*/  IADD3 R7, R7, -0x1, RZ ;  /* 0xffffffff07077810 */ /* 0x000fce0007ffe0ff */
.L_x_45:
[C---:B------:R-:W-:Y:S01]  /*9d30*/  ISETP.GT.AND P3, PT, R18.reuse, 0x1, PT ;  /* 0x000000011200780c */ /* 0x040fe20003f64270 */
[----:B------:R-:W-:Y:S01]  /*9d40*/  VIADD R15, R15, 0x1 ;  /* 0x000000010f0f7836 */ /* 0x000fe20000000000 */
[----:B------:R-:W-:Y:S01]  /*9d50*/  IADD3 R18, R18, -0x1, RZ ;  /* 0xffffffff12127810 */ /* 0x000fe20007ffe0ff */
[----:B-1----:R-:W-:Y:S02]  /*9d60*/  VIADD R6, R24, 0x1 ;  /* 0x0000000118067836 */ /* 0x002fe40000000000 */
[----:B------:R-:W-:Y:S01]  /*9d70*/  VIADD R10, R10, 0x80 ;  /* 0x000000800a0a7836 */ /* 0x000fe20000000000 */
[----:B------:R-:W-:Y:S01]  /*9d80*/  ISETP.NE.AND P1, PT, R15, 0x4, PT ;  /* 0x000000040f00780c */ /* 0x000fe20003f25270 */
[----:B------:R-:W-:Y:S01]  /*9d90*/  IMAD.MOV.U32 R21, RZ, RZ, R17 ;  /* 0x000000ffff157224 */ /* 0x000fe200078e0011 */
[----:B------:R-:W-:Y:S02]  /*9da0*/  ISETP.NE.AND P2, PT, R6, 0x4, PT ;  /* 0x000000040600780c */ /* 0x000fe40003f45270 */
[----:B------:R-:W-:-:S02]  /*9db0*/  SEL R20, RZ, 0x1, P1 ;  /* 0x00000001ff147807 */ /* 0x000fc40000800000 */
[----:B------:R-:W-:Y:S02]  /*9dc0*/  SEL R15, R15, RZ, P1 ;  /* 0x000000ff0f0f7207 */ /* 0x000fe40000800000 */
[----:B------:R-:W-:Y:S02]  /*9dd0*/  LOP3.LUT R3, R3, R20, RZ, 0x3c, !PT ;  /* 0x0000001403037212 */ /* 0x000fe400078e3cff */
[----:B------:R-:W-:Y:S02]  /*9de0*/  MOV R20, R14 ;  /* 0x0000000e00147202 */ /* 0x000fe40000000f00 */
[----:B------:R-:W-:Y:S01]  /*9df0*/  SEL R6, R6, RZ, P2 ;  /* 0x000000ff06067207 */ /* 0x000fe20001000000 */
[----:B------:R-:W-:Y:S06]  /*9e00*/  @P3 BRA `(.L_x_50) ;  /* 0xffffffc800e43947 */ /* 0x000fec000383ffff */
.L_x_37:
[----:B------:R-:W-:Y:S05]  /*9e10*/  WARPSYNC.ALL ;  /* 0x0000000000007948 */ /* 0x000fea0003800000 */
[----:B------:R-:W1:Y:S01]  /*9e20*/  SHFL.BFLY PT, R0, R13, 0x1, 0x1f ;  /* 0x0c201f000d007f89 */ /* 0x000e6200000e0000 */
[----:B------:R-:W-:Y:S01]  /*9e30*/  BSSY B0, `(.L_x_51) ;  /* 0x0000023000007945 */ /* 0x000fe20003800000 */
[----:B------:R-:W-:Y:S01]  /*9e40*/  IMAD.MOV.U32 R7, RZ, RZ, 0x7f800000 ;  /* 0x7f800000ff077424 */ /* 0x000fe200078e00ff */
[----:B------:R-:W-:Y:S01]  /*9e50*/  MOV R4, 0x3f800000 ;  /* 0x3f80000000047802 */ /* 0x000fe20000000f00 */
[----:B------:R-:W2:Y:S01]  /*9e60*/  SHFL.BFLY PT, R3, R12, 0x1, 0x1f ;  /* 0x0c201f000c037f89 */ /* 0x000ea200000e0000 */
[----:B------:R-:W-:-:S02]  /*9e70*/  IMAD.MOV.U32 R8, RZ, RZ, 0x3f800000 ;  /* 0x3f800000ff087424 */ /* 0x000fc400078e00ff */
[----:B------:R-:W-:Y:S02]  /*9e80*/  IMAD.MOV.U32 R9, RZ, RZ, 0x7f800000 ;  /* 0x7f800000ff097424 */ /* 0x000fe400078e00ff */
[----:B-1----:R-:W-:Y:S01]  /*9e90*/  FADD R0, R0, R13 ;  /* 0x0000000d00007221 */ /* 0x002fe20000000000 */
[----:B--2---:R-:W-:-:S04]  /*9ea0*/  FADD R15, R3, R12 ;  /* 0x0000000c030f7221 */ /* 0x004fc80000000000 */
[----:B------:R-:W1:Y:S04]  /*9eb0*/  SHFL.BFLY PT, R5, R0, 0x2, 0x1f ;  /* 0x0c401f0000057f89 */ /* 0x000e6800000e0000 */
[----:B------:R-:W2:Y:S01]  /*9ec0*/  SHFL.BFLY PT, R18, R15, 0x2, 0x1f ;  /* 0x0c401f000f127f89 */ /* 0x000ea200000e0000 */
[C---:B-1----:R-:W-:Y:S01]  /*9ed0*/  FSETP.NE.AND P0, PT, R0.reuse, -R5, PT ;  /* 0x800000050000720b */ /* 0x042fe20003f05000 */
[----:B------:R-:W-:Y:S01]  /*9ee0*/  FADD R3, R0, R5 ;  /* 0x0000000500037221 */ /* 0x000fe20000000000 */
[----:B--2---:R-:W-:-:S11]  /*9ef0*/  FADD R6, R15, R18 ;  /* 0x000000120f067221 */ /* 0x004fd60000000000 */
[----:B------:R-:W-:Y:S05]  /*9f00*/  @!P0 BRA `(.L_x_52) ;  /* 0x0000000000548947 */ /* 0x000fea0003800000 */
[----:B------:R-:W-:Y:S01]  /*9f10*/  VIADD R0, R3, 0x1800000 ;  /* 0x0180000003007836 */ /* 0x000fe20000000000 */
[----:B------:R-:W-:Y:S04]  /*9f20*/  BSSY B1, `(.L_x_53) ;  /* 0x000000c000017945 */ /* 0x000fe80003800000 */
[----:B------:R-:W-:-:S04]  /*9f30*/  LOP3.LUT R0, R0, 0x7f800000, RZ, 0xc0, !PT ;  /* 0x7f80000000007812 */ /* 0x000fc800078ec0ff */
[----:B------:R-:W-:-:S13]  /*9f40*/  ISETP.GT.U32.AND P0, PT, R0, 0x1ffffff, PT ;  /* 0x01ffffff0000780c */ /* 0x000fda0003f04070 */
[----:B------:R-:W-:Y:S05]  /*9f50*/  @P0 BRA `(.L_x_54) ;  /* 0x0000000000100947 */ /* 0x000fea0003800000 */
[----:B------:R-:W-:-:S07]  /*9f60*/  MOV R12, 0x9f80 ;  /* 0x00009f80000c7802 */ /* 0x000fce0000000f00 */
[----:B------:R-:W-:Y:S05]  /*9f70*/  CALL.REL.NOINC `($__internal_0_$__cuda_sm20_rcp_rn_f32_slowpath) ;  /* 0x0000001000907944 */ /* 0x000fea0003c00000 */
[----:B------:R-:W-:Y:S01]  /*9f80*/  MOV R4, R0 ;  /* 0x0000000000047202 */ /* 0x000fe20000000f00 */
[----:B------:R-:W-:Y:S06]  /*9f90*/  BRA `(.L_x_55) ;  /* 0x0000000000107947 */ /* 0x000fec0003800000 */
.L_x_54:
[----:B------:R-:W1:Y:S02]  /*9fa0*/  MUFU.RCP R4, R3 ;  /* 0x0000000300047308 */ /* 0x000e640000001000 */
[----:B-1----:R-:W-:-:S04]  /*9fb0*/  FFMA R0, R3, R4, -1 ;  /* 0xbf80000003007423 */ /* 0x002fc80000000004 */
[----:B------:R-:W-:-:S04]  /*9fc0*/  FADD.FTZ R5, -R0, -RZ ;  /* 0x800000ff00057221 */ /* 0x000fc80000010100 */
[----:B------:R-:W-:-:S07]  /*9fd0*/  FFMA R4, R4, R5, R4 ;  /* 0x0000000504047223 */ /* 0x000fce0000000004 */
.L_x_55:
[----:B------:R-:W-:Y:S05]  /*9fe0*/  BSYNC B1 ;  /* 0x0000000000017941 */ /* 0x000fea0003800000 */
.L_x_53:
[----:B------:R-:W-:Y:S01]  /*9ff0*/  FSETP.GEU.AND P0, PT, |R3|, 1.175494350822287508e-38, PT ;  /* 0x008000000300780b */ /* 0x000fe20003f0e200 */
[----:B------:R-:W-:-:S12]  /*a000*/  ULDC UR6, c[0x0][0x600] ;  /* 0x0001800000067ab9 */ /* 0x000fd80000000800 */
[----:B------:R-:W-:-:S04]  /*a010*/  @!P0 FMUL R3, R3, 16777216 ;  /* 0x4b80000003038820 */ /* 0x000fc80000400000 */
[----:B------:R-:W1:Y:S02]  /*a020*/  MUFU.LG2 R0, R3 ;  /* 0x0000000300007308 */ /* 0x000e640000000c00 */
[----:B-1----:R-:W-:-:S04]  /*a030*/  @!P0 FADD R0, R0, -24 ;  /* 0xc1c0000000008421 */ /* 0x002fc80000000000 */
[----:B------:R-:W-:-:S04]  /*a040*/  FMUL R0, R0, 0.69314718246459960938 ;  /* 0x3f31721800007820 */ /* 0x000fc80000400000 */
[----:B------:R-:W-:-:S07]  /*a050*/  FFMA R9, R17, UR6, R0 ;  /* 0x0000000611097c23 */ /* 0x000fce0008000000 */
.L_x_52:
[----:B------:R-:W-:Y:S05]  /*a060*/  BSYNC B0 ;  /* 0x0000000000007941 */ /* 0x000fea0003800000 */
.L_x_51:
[----:B------:R-:W-:Y:S01]  /*a070*/  FSETP.NE.AND P0, PT, R15, -R18, PT ;  /* 0x800000120f00720b */ /* 0x000fe20003f05000 */
[----:B------:R-:W-:Y:S01]  /*a080*/  ULDC UR4, c[0x0][0x608] ;  /* 0x0001820000047ab9 */ /* 0x000fe20000000800 */
[----:B------:R-:W-:Y:S01]  /*a090*/  BSSY B0, `(.L_x_56) ;  /* 0x0000021000007945 */ /* 0x000fe20003800000 */
[----:B------:R-:W-:-:S04]  /*a0a0*/  FMUL R4, R4, UR4 ;  /* 0x0000000404047c20 */ /* 0x000fc80008400000 */
[-C--:B------:R-:W-:Y:S01]  /*a0b0*/  FMUL R88, R88, R4.reuse ;  /* 0x0000000458587220 */ /* 0x080fe20000400000 */
[-C--:B------:R-:W-:Y:S01]  /*a0c0*/  FMUL R89, R89, R4.reuse ;  /* 0x0000000459597220 */ /* 0x080fe20000400000 */
[-C--:B------:R-:W-:Y:S01]  /*a0d0*/  FMUL R92, R92, R4.reuse ;  /* 0x000000045c5c7220 */ /* 0x080fe20000400000 */
[-C--:B------:R-:W-:Y:S01]  /*a0e0*/  FMUL R93, R93, R4.reuse ;  /* 0x000000045d5d7220 */ /* 0x080fe20000400000 */
[-C--:B------:R-:W-:Y:S01]  /*a0f0*/  FMUL R96, R96, R4.reuse ;  /* 0x0000000460607220 */ /* 0x080fe20000400000 */
[-C--:B------:R-:W-:Y:S01]  /*a100*/  FMUL R97, R97, R4.reuse ;  /* 0x0000000461617220 */ /* 0x080fe20000400000 */
[-C--:B------:R-:W-:Y:S01]  /*a110*/  FMUL R100, R100, R4.reuse ;  /* 0x0000000464647220 */ /* 0x080fe20000400000 */
[----:B------:R-:W-:Y:S01]  /*a120*/  FMUL R101, R101, R4 ;  /* 0x0000000465657220 */ /* 0x000fe20000400000 */
[----:B------:R-:W-:Y:S06]  /*a130*/  @!P0 BRA `(.L_x_57) ;  /* 0x0000000000588947 */ /* 0x000fec0003800000 */
[----:B------:R-:W-:Y:S01]  /*a140*/  VIADD R0, R6, 0x1800000 ;  /* 0x0180000006007836 */ /* 0x000fe20000000000 */
[----:B------:R-:W-:Y:S04]  /*a150*/  BSSY B1, `(.L_x_58) ;  /* 0x000000d000017945 */ /* 0x000fe80003800000 */
[----:B------:R-:W-:-:S04]  /*a160*/  LOP3.LUT R0, R0, 0x7f800000, RZ, 0xc0, !PT ;  /* 0x7f80000000007812 */ /* 0x000fc800078ec0ff */
[----:B------:R-:W-:-:S13]  /*a170*/  ISETP.GT.U32.AND P0, PT, R0, 0x1ffffff, PT ;  /* 0x01ffffff0000780c */ /* 0x000fda0003f04070 */
[----:B------:R-:W-:Y:S05]  /*a180*/  @P0 BRA `(.L_x_59) ;  /* 0x0000000000140947 */ /* 0x000fea0003800000 */
[----:B------:R-:W-:Y:S01]  /*a190*/  IMAD.MOV.U32 R3, RZ, RZ, R6 ;  /* 0x000000ffff037224 */ /* 0x000fe200078e0006 */
[----:B------:R-:W-:-:S07]  /*a1a0*/  MOV R12, 0xa1c0 ;  /* 0x0000a1c0000c7802 */ /* 0x000fce0000000f00 */
[----:B------:R-:W-:Y:S05]  /*a1b0*/  CALL.REL.NOINC `($__internal_0_$__cuda_sm20_rcp_rn_f32_slowpath) ;  /* 0x0000001000007944 */ /* 0x000fea0003c00000 */
[----:B------:R-:W-:Y:S01]  /*a1c0*/  MOV R8, R0 ;  /* 0x0000000000087202 */ /* 0x000fe20000000f00 */
[----:B------:R-:W-:Y:S06]  /*a1d0*/  BRA `(.L_x_60) ;  /* 0x0000000000107947 */ /* 0x000fec0003800000 */
.L_x_59:
[----:B------:R-:W1:Y:S02]  /*a1e0*/  MUFU.RCP R3, R6 ;  /* 0x0000000600037308 */ /* 0x000e640000001000 */
[----:B-1----:R-:W-:-:S04]  /*a1f0*/  FFMA R0, R6, R3, -1 ;  /* 0xbf80000006007423 */ /* 0x002fc80000000003 */
[----:B------:R-:W-:-:S04]  /*a200*/  FADD.FTZ R0, -R0, -RZ ;  /* 0x800000ff00007221 */ /* 0x000fc80000010100 */
[----:B------:R-:W-:-:S07]  /*a210*/  FFMA R8, R3, R0, R3 ;  /* 0x0000000003087223 */ /* 0x000fce0000000003 */
.L_x_60:
[----:B------:R-:W-:Y:S05]  /*a220*/  BSYNC B1 ;  /* 0x0000000000017941 */ /* 0x000fea0003800000 */
.L_x_58:
[----:B------:R-:W-:Y:S01]  /*a230*/  FSETP.GEU.AND P0, PT, |R6|, 1.175494350822287508e-38, PT ;  /* 0x008000000600780b */ /* 0x000fe20003f0e200 */
[----:B------:R-:W-:-:S12]  /*a240*/  ULDC UR4, c[0x0][0x600] ;  /* 0x0001800000047ab9 */ /* 0x000fd80000000800 */
[----:B------:R-:W-:-:S04]  /*a250*/  @!P0 FMUL R6, R6, 16777216 ;  /* 0x4b80000006068820 */ /* 0x000fc80000400000 */
[----:B------:R-:W1:Y:S02]  /*a260*/  MUFU.LG2 R0, R6 ;  /* 0x0000000600007308 */ /* 0x000e640000000c00 */
[----:B-1----:R-:W-:-:S04]  /*a270*/  @!P0 FADD R0, R0, -24 ;  /* 0xc1c0000000008421 */ /* 0x002fc80000000000 */
[----:B------:R-:W-:-:S04]  /*a280*/  FMUL R7, R0, 0.69314718246459960938 ;  /* 0x3f31721800077820 */ /* 0x000fc80000400000 */
[----:B------:R-:W-:-:S07]  /*a290*/  FFMA R7, R14, UR4, R7 ;  /* 0x000000040e077c23 */ /* 0x000fce0008000007 */
.L_x_57:
[----:B------:R-:W-:Y:S05]  /*a2a0*/  BSYNC B0 ;  /* 0x0000000000007941 */ /* 0x000fea0003800000 */
.L_x_56:
[C---:B------:R-:W-:Y:S01]  /*a2b0*/  LOP3.LUT P0, RZ, R16.reuse, 0x3, RZ, 0xc0, !PT ;  /* 0x0000000310ff7812 */ /* 0x040fe2000780c0ff */
[----:B------:R-:W-:Y:S01]  /*a2c0*/  ULDC UR4, c[0x0][0x608] ;  /* 0x0001820000047ab9 */ /* 0x000fe20000000800 */
[----:B------:R-:W-:Y:S01]  /*a2d0*/  LOP3.LUT R17, R16, 0x7f, RZ, 0xc0, !PT ;  /* 0x0000007f10117812 */ /* 0x000fe200078ec0ff */
[----:B------:R-:W-:Y:S01]  /*a2e0*/  ULDC.64 UR8, c[0x0][0x208] ;  /* 0x0000820000087ab9 */ /* 0x000fe20000000a00 */
[----:B------:R-:W-:Y:S01]  /*a2f0*/  FMUL R8, R8, UR4 ;  /* 0x0000000408087c20 */ /* 0x000fe20008400000 */
[----:B------:R-:W-:Y:S01]  /*a300*/  BSSY B0, `(.L_x_61) ;  /* 0x0000018000007945 */ /* 0x000fe20003800000 */
[----:B------:R-:W-:-:S07]  /*a310*/  SHF.R.U32.HI R18, RZ, 0x5, R17 ;  /* 0x00000005ff127819 */ /* 0x000fce0000011611 */
[----:B------:R-:W-:Y:S05]  /*a320*/  @P0 BRA `(.L_x_62) ;  /* 0x0000000000540947 */ /* 0x000fea0003800000 */
[----:B------:R-:W1:Y:S01]  /*a330*/  S2UR UR4, SR_CTAID.X ;  /* 0x00000000000479c3 */ /* 0x000e620000002500 */
[----:B------:R-:W-:Y:S01]  /*a340*/  SHF.R.U32.HI R0, RZ, 0x2, R16 ;  /* 0x00000002ff007819 */ /* 0x000fe20000011610 */
[----:B------:R-:W-:-:S03]  /*a350*/  IMAD.SHL.U32 R3, R18, 0x10, RZ ;  /* 0x0000001012037824 */ /* 0x000fc600078e00ff */
[----:B------:R-:W-:-:S04]  /*a360*/  LOP3.LUT R0, R0, 0x7, RZ, 0xc0, !PT ;  /* 0x0000000700007812 */ /* 0x000fc800078ec0ff */
[----:B------:R-:W-:Y:S01]  /*a370*/  LOP3.LUT R0, R3, 0xfffffff0, R0, 0xe2, !PT ;  /* 0xfffffff003007812 */ /* 0x000fe200078ee200 */
[----:B-1----:R-:W-:-:S03]  /*a380*/  USHF.L.U32 UR6, UR4, 0x6, URZ ;  /* 0x0000000604067899 */ /* 0x002fc6000800063f */
[----:B------:R-:W-:Y:S02]  /*a390*/  ULDC.64 UR4, c[0x0][0x688] ;  /* 0x0001a20000047ab9 */ /* 0x000fe40000000a00 */
[----:B------:R-:W-:Y:S02]  /*a3a0*/  UIMAD UR4, UR36, UR4, UR6 ;  /* 0x00000004240472a4 */ /* 0x000fe4000f8e0206 */
[----:B------:R-:W-:Y:S02]  /*a3b0*/  LOP3.LUT R3, R0, UR6, RZ, 0xfc, !PT ;  /* 0x0000000600037c12 */ /* 0x000fe4000f8efcff */
[----:B------:R-:W-:-:S03]  /*a3c0*/  UIMAD UR4, UR37, UR5, UR4 ;  /* 0x00000005250472a4 */ /* 0x000fc6000f8e0204 */
[C---:B------:R-:W-:Y:S01]  /*a3d0*/  VIADD R4, R3.reuse, 0x8 ;  /* 0x0000000803047836 */ /* 0x040fe20000000000 */
[----:B------:R-:W-:Y:S02]  /*a3e0*/  ULDC UR5, c[0x0][0x288] ;  /* 0x0000a20000057ab9 */ /* 0x000fe40000000800 */
[----:B------:R-:W-:Y:S02]  /*a3f0*/  ISETP.GE.U32.AND P0, PT, R3, UR5, PT ;  /* 0x0000000503007c0c */ /* 0x000fe4000bf06070 */
[----:B------:R-:W-:Y:S02]  /*a400*/  IADD3 R0, P2, R0, UR4, RZ ;  /* 0x0000000400007c10 */ /* 0x000fe4000ff5e0ff */
[----:B------:R-:W-:Y:S01]  /*a410*/  ISETP.GE.U32.AND P1, PT, R4, UR5, PT ;  /* 0x0000000504007c0c */ /* 0x000fe2000bf26070 */
[----:B------:R-:W-:Y:S01]  /*a420*/  ULDC.64 UR4, c[0x0][0x680] ;  /* 0x0001a00000047ab9 */ /* 0x000fe20000000a00 */
[----:B------:R-:W-:Y:S02]  /*a430*/  IADD3.X R3, RZ, RZ, RZ, P2, !PT ;  /* 0x000000ffff037210 */ /* 0x000fe400017fe4ff */
[----:B------:R-:W-:-:S04]  /*a440*/  LEA R4, P2, R0, UR4, 0x2 ;  /* 0x0000000400047c11 */ /* 0x000fc8000f8410ff */
[----:B------:R-:W-:-:S05]  /*a450*/  LEA.HI.X R5, R0, UR5, R3, 0x2, P2 ;  /* 0x0000000500057c11 */ /* 0x000fca00090f1403 */
[----:B------:R1:W-:Y:S04]  /*a460*/  @!P0 STG.E desc[UR8][R4.64], R9 ;  /* 0x0000000904008986 */ /* 0x0003e8000c101908 */
[----:B------:R1:W-:Y:S02]  /*a470*/  @!P1 STG.E desc[UR8][R4.64+0x20], R7 ;  /* 0x0000200704009986 */ /* 0x0003e4000c101908 */
.L_x_62:
[----:B------:R-:W-:Y:S05]  /*a480*/  BSYNC B0 ;  /* 0x0000000000007941 */ /* 0x000fea0003800000 */
.L_x_61:
[----:B------:R-:W-:Y:S01]  /*a490*/  ULDC.64 UR4, c[0x0][0x730] ;  /* 0x0001cc0000047ab9 */ /* 0x000fe20000000a00 */
[-C--:B------:R-:W-:Y:S01]  /*a4a0*/  FMUL R90, R90, R8.reuse ;  /* 0x000000085a5a7220 */ /* 0x080fe20000400000 */
[----:B------:R-:W-:Y:S01]  /*a4b0*/  ISETP.NE.U32.AND P0, PT, RZ, UR4, PT ;  /* 0x00000004ff007c0c */ /* 0x000fe2000bf05070 */
[-C--:B------:R-:W-:Y:S01]  /*a4c0*/  FMUL R22, R91, R8.reuse ;  /* 0x000000085b167220 */ /* 0x080fe20000400000 */
[-C--:B------:R-:W-:Y:S01]  /*a4d0*/  FMUL R94, R94, R8.reuse ;  /* 0x000000085e5e7220 */ /* 0x080fe20000400000 */
[-C--:B------:R-:W-:Y:S01]  /*a4e0*/  FMUL R24, R95, R8.reuse ;  /* 0x000000085f187220 */ /* 0x080fe20000400000 */
[----:B------:R-:W-:Y:S01]  /*a4f0*/  ISETP.NE.AND.EX P0, PT, RZ, UR5, PT, P0 ;  /* 0x00000005ff007c0c */ /* 0x000fe2000bf05300 */
[-C--:B------:R-:W-:Y:S01]  /*a500*/  FMUL R98, R98, R8.reuse ;  /* 0x0000000862627220 */ /* 0x080fe20000400000 */
[-C--:B------:R-:W-:Y:S01]  /*a510*/  FMUL R26, R99, R8.reuse ;  /* 0x00000008631a7220 */ /* 0x080fe20000400000 */
[-C--:B------:R-:W-:Y:S01]  /*a520*/  FMUL R102, R102, R8.reuse ;  /* 0x0000000866667220 */ /* 0x080fe20000400000 */
[----:B------:R-:W-:-:S09]  /*a530*/  FMUL R28, R103, R8 ;  /* 0x00000008671c7220 */ /* 0x000fd20000400000 */
[----:B------:R-:W-:Y:S05]  /*a540*/  @P0 BRA `(.L_x_63) ;  /* 0x0000000000200947 */ /* 0x000fea0003800000 */
[----:B------:R-:W-:Y:S02]  /*a550*/  ULDC.64 UR4, c[0x0][0x728] ;  /* 0x0001ca0000047ab9 */ /* 0x000fe40000000a00 */
[----:B------:R-:W-:-:S04]  /*a560*/  ISETP.NE.U32.AND P0, PT, RZ, UR4, PT ;  /* 0x00000004ff007c0c */ /* 0x000fc8000bf05070 */
[----:B------:R-:W-:-:S13]  /*a570*/  ISETP.NE.AND.EX P0, PT, RZ, UR5, PT, P0 ;  /* 0x00000005ff007c0c */ /* 0x000fda000bf05300 */
[----:B------:R-:W-:Y:S05]  /*a580*/  @!P0 BRA `(.L_x_64) ;  /* 0x00000000000c8947 */ /* 0x000fea0003800000 */
[----:B-1----:R-:W1:Y:S02]  /*a590*/  LDC.64 R4, c[0x0][0x728] ;  /* 0x0001ca00ff047b82 */ /* 0x002e640000000a00 */
[----:B-1----:R3:W5:Y:S01]  /*a5a0*/  LDG.E R4, desc[UR8][R4.64] ;  /* 0x0000000804047981 */ /* 0x002762000c1e1900 */
[----:B------:R-:W-:Y:S05]  /*a5b0*/  BRA `(.L_x_63) ;  /* 0x0000000000047947 */ /* 0x000fea0003800000 */
.L_x_64:
[----:B-1----:R-:W2:Y:S02]  /*a5c0*/  LDC R4, c[0x0][0x720] ;  /* 0x0001c800ff047b82 */ /* 0x002ea40000000800 */
.L_x_63:
[----:B------:R-:W-:Y:S01]  /*a5d0*/  MOV R0, RZ ;  /* 0x000000ff00007202 */ /* 0x000fe20000000f00 */
[----:B--2--5:R-:W-:-:S03]  /*a5e0*/  IMAD.MOV.U32 R19, RZ, RZ, R4 ;  /* 0x000000ffff137224 */ /* 0x024fc600078e0004 */
[----:B------:R-:W-:-:S13]  /*a5f0*/  LOP3.LUT P0, RZ, R0, 0x1bf, RZ, 0xc0, !PT ;  /* 0x000001bf00ff7812 */ /* 0x000fda000780c0ff */
[----:B------:R-:W-:Y:S05]  /*a600*/  @!P0 BRA `(.L_x_65) ;  /* 0x0000000000408947 */ /* 0x000fea0003800000 */
[----:B------:R-:W-:Y:S01]  /*a610*/  MOV R0, 0x0 ;  /* 0x0000000000007802 */ /* 0x000fe20000000f00 */
[----:B------:R-:W-:Y:S01]  /*a620*/  ULDC.64 UR4, c[0x4][0x68] ;  /* 0x01001a0000047ab9 */ /* 0x000fe20000000a00 */
[----:B------:R-:W-:Y:S01]  /*a630*/  ULDC.64 UR6, c[0x4][0x8] ;  /* 0x0100020000067ab9 */ /* 0x000fe20000000a00 */
[----:B-1----:R-:W-:Y:S01]  /*a640*/  IMAD.U32 R4, RZ, RZ, UR4 ;  /* 0x00000004ff047e24 */ /* 0x002fe2000f8e00ff */
[----:B------:R1:W2:Y:S01]  /*a650*/  LDC.64 R14, c[0x4][R0] ;  /* 0x01000000000e7b82 */ /* 0x0002a20000000a00 */
[----:B---3--:R-:W-:Y:S01]  /*a660*/  MOV R5, UR5 ;  /* 0x0000000500057c02 */ /* 0x008fe20008000f00 */
[----:B------:R-:W-:Y:S01]  /*a670*/  ULDC.64 UR4, c[0x4][0x70] ;  /* 0x01001c0000047ab9 */ /* 0x000fe20000000a00 */
[----:B------:R-:W-:Y:S01]  /*a680*/  MOV R10, UR6 ;  /* 0x00000006000a7c02 */ /* 0x000fe20008000f00 */
[----:B------:R-:W-:Y:S01]  /*a690*/  IMAD.U32 R6, RZ, RZ, UR4 ;  /* 0x00000004ff067e24 */ /* 0x000fe2000f8e00ff */
[----:B------:R-:W-:Y:S01]  /*a6a0*/  MOV R12, 0x1 ;  /* 0x00000001000c7802 */ /* 0x000fe20000000f00 */
[----:B------:R-:W-:-:S02]  /*a6b0*/  IMAD.U32 R7, RZ, RZ, UR5 ;  /* 0x00000005ff077e24 */ /* 0x000fc4000f8e00ff */
[----:B------:R-:W-:Y:S02]  /*a6c0*/  IMAD.U32 R11, RZ, RZ, UR7 ;  /* 0x00000007ff0b7e24 */ /* 0x000fe4000f8e00ff */
[----:B------:R-:W-:Y:S02]  /*a6d0*/  IMAD.MOV.U32 R8, RZ, RZ, 0x70 ;  /* 0x00000070ff087424 */ /* 0x000fe400078e00ff */
[----:B-1----:R-:W-:-:S07]  /*a6e0*/  IMAD.MOV.U32 R13, RZ, RZ, RZ ;  /* 0x000000ffff0d7224 */ /* 0x002fce00078e00ff */
[----:B------:R-:W-:-:S07]  /*a6f0*/  LEPC R20, `(.L_x_65) ;  /* 0x000000001014794e */ /* 0x000fce0000000000 */
[----:B--2---:R-:W-:Y:S05]  /*a700*/  CALL.ABS.NOINC R14 ;  /* 0x000000000e007343 */ /* 0x004fea0003c00000 */
.L_x_65:
        /* <DEDUP_REMOVED lines=18> */
.L_x_66:
[----:B------:R-:W-:Y:S01]  /*a830*/  ULDC.64 UR4, c[0x0][0x730] ;  /* 0x0001cc0000047ab9 */ /* 0x000fe20000000a00 */
[----:B------:R-:W-:Y:S01]  /*a840*/  IMAD.SHL.U32 R0, R16, 0x20, RZ ;  /* 0x0000002010007824 */ /* 0x000fe200078e00ff */
[----:B------:R-:W-:Y:S01]  /*a850*/  ISETP.NE.U32.AND P0, PT, RZ, UR4, PT ;  /* 0x00000004ff007c0c */ /* 0x000fe2000bf05070 */
[----:B------:R-:W-:Y:S01]  /*a860*/  VIADD R17, R17, 0x1f ;  /* 0x0000001f11117836 */ /* 0x000fe20000000000 */
[----:B-1----:R-:W-:Y:S02]  /*a870*/  SHF.R.U32.HI R4, RZ, 0x1, R16 ;  /* 0x00000001ff047819 */ /* 0x002fe40000011610 */
[----:B------:R-:W-:Y:S02]  /*a880*/  ISETP.NE.AND.EX P0, PT, RZ, UR5, PT, P0 ;  /* 0x00000005ff007c0c */ /* 0x000fe4000bf05300 */
[C---:B---3--:R-:W-:Y:S02]  /*a890*/  LOP3.LUT R5, R0.reuse, 0xc0, RZ, 0xc0, !PT ;  /* 0x000000c000057812 */ /* 0x048fe400078ec0ff */
[----:B------:R-:W-:-:S02]  /*a8a0*/  LOP3.LUT R3, R0, 0x20, RZ, 0xc0, !PT ;  /* 0x0000002000037812 */ /* 0x000fc400078ec0ff */
[----:B------:R-:W-:Y:S02]  /*a8b0*/  LOP3.LUT R5, R5, 0x8, R4, 0xf8, !PT ;  /* 0x0000000805057812 */ /* 0x000fe400078ef804 */
[----:B------:R-:W-:Y:S01]  /*a8c0*/  SHF.L.U32 R4, R16, 0x2, RZ ;  /* 0x0000000210047819 */ /* 0x000fe200000006ff */
[----:B------:R-:W-:Y:S01]  /*a8d0*/  IMAD R3, R18, 0x200, R3 ;  /* 0x0000020012037824 */ /* 0x000fe200078e0203 */
[----:B------:R-:W-:Y:S02]  /*a8e0*/  ISETP.GT.U32.AND P1, PT, R17, 0x3e, PT ;  /* 0x0000003e1100780c */ /* 0x000fe40003f24070 */
[----:B------:R-:W-:Y:S01]  /*a8f0*/  LOP3.LUT R4, R5, 0x18, R4, 0x78, !PT ;  /* 0x0000001805047812 */ /* 0x000fe200078e7804 */
[----:B------:R-:W1:Y:S01]  /*a900*/  @P0 LDC R19, c[0x0][0x720] ;  /* 0x0001c800ff130b82 */ /* 0x000e620000000800 */
[----:B------:R-:W-:Y:S02]  /*a910*/  LOP3.LUT R0, R0, 0x100, RZ, 0xc0, !PT ;  /* 0x0000010000007812 */ /* 0x000fe400078ec0ff */
[----:B------:R-:W-:-:S02]  /*a920*/  LOP3.LUT P0, RZ, R16, 0x4, RZ, 0xc0, !PT ;  /* 0x0000000410ff7812 */ /* 0x000fc4000780c0ff */
[----:B------:R-:W-:-:S04]  /*a930*/  IADD3 R11, R4, R3, R0 ;  /* 0x00000003040b7210 */ /* 0x000fc80007ffe000 */
[----:B------:R-:W-:Y:S01]  /*a940*/  LEA R11, R11, R2, 0x1 ;  /* 0x000000020b0b7211 */ /* 0x000fe200078e08ff */
[-C--:B-1----:R-:W-:Y:S01]  /*a950*/  FMUL R88, R88, R19.reuse ;  /* 0x0000001358587220 */ /* 0x082fe20000400000 */
[-C--:B------:R-:W-:Y:S01]  /*a960*/  FMUL R89, R89, R19.reuse ;  /* 0x0000001359597220 */ /* 0x080fe20000400000 */
        /* <DEDUP_REMOVED lines=14> */
[----:B------:R-:W-:-:S02]  /*aa50*/  F2FP.F16.F32.PACK_AB R88, R89, R88 ;  /* 0x000000585958723e */ /* 0x000fc400000000ff */
[----:B------:R-:W-:Y:S01]  /*aa60*/  F2FP.F16.F32.PACK_AB R89, R3, R0 ;  /* 0x000000000359723e */ /* 0x000fe200000000ff */
[----:B------:R-:W-:Y:S01]  /*aa70*/  VIADD R0, R11, 0x20 ;  /* 0x000000200b007836 */ /* 0x000fe20000000000 */
[----:B------:R-:W-:Y:S02]  /*aa80*/  F2FP.F16.F32.PACK_AB R96, R97, R96 ;  /* 0x000000606160723e */ /* 0x000fe400000000ff */
[----:B------:R-:W-:Y:S02]  /*aa90*/  F2FP.F16.F32.PACK_AB R90, R93, R92 ;  /* 0x0000005c5d5a723e */ /* 0x000fe400000000ff */
[----:B------:R-:W-:Y:S02]  /*aaa0*/  F2FP.F16.F32.PACK_AB R91, R5, R4 ;  /* 0x00000004055b723e */ /* 0x000fe400000000ff */
[----:B------:R-:W-:Y:S02]  /*aab0*/  F2FP.F16.F32.PACK_AB R97, R7, R6 ;  /* 0x000000060761723e */ /* 0x000fe400000000ff */
[----:B------:R-:W-:-:S02]  /*aac0*/  F2FP.F16.F32.PACK_AB R98, R101, R100 ;  /* 0x000000646562723e */ /* 0x000fc400000000ff */
[----:B------:R-:W-:Y:S01]  /*aad0*/  F2FP.F16.F32.PACK_AB R99, R9, R8 ;  /* 0x000000080963723e */ /* 0x000fe200000000ff */
[----:B------:R-:W-:Y:S06]  /*aae0*/  @P1 BRA `(.L_x_67) ;  /* 0x0000000000041947 */ /* 0x000fec0003800000 */
[----:B------:R-:W-:-:S04]  /*aaf0*/  DEPBAR.LE SB0, 0x0 ;  /* 0x000080000000791a */ /* 0x000fc80000000000 */
.L_x_67:
[----:B------:R-:W-:Y:S05]  /*ab00*/  WARPSYNC.ALL ;  /* 0x0000000000007948 */ /* 0x000fea0003800000 */
[----:B------:R-:W-:Y:S01]  /*ab10*/  BAR.SYNC.DEFER_BLOCKING 0x1, 0x80 ;  /* 0x0042000000007b1d */ /* 0x000fe20000010000 */
[----:B------:R-:W-:-:S05]  /*ab20*/  @P0 VIADD R0, R11, 0xffffffe0 ;  /* 0xffffffe00b000836 */ /* 0x000fca0000000000 */
[----:B------:R-:W-:Y:S01]  /*ab30*/  BSSY B0, `(.L_x_68) ;  /* 0x0000016000007945 */ /* 0x000fe20003800000 */
[----:B------:R1:W-:Y:S04]  /*ab40*/  STSM.16.M88.4 [R11], R88 ;  /* 0x000000580b007844 */ /* 0x0003e80000000200 */
[----:B------:R1:W-:Y:S01]  /*ab50*/  STSM.16.M88.4 [R0], R96 ;  /* 0x0000006000007844 */ /* 0x0003e20000000200 */
[----:B------:R-:W-:Y:S01]  /*ab60*/  @!PT LDS RZ, [RZ] ;  /* 0x00000000fffff984 */ /* 0x000fe20000000800 */
[----:B------:R-:W-:Y:S01]  /*ab70*/  @!PT LDS RZ, [RZ] ;  /* 0x00000000fffff984 */ /* 0x000fe20000000800 */
[----:B------:R-:W-:Y:S01]  /*ab80*/  @!PT LDS RZ, [RZ] ;  /* 0x00000000fffff984 */ /* 0x000fe20000000800 */
[----:B------:R-:W-:Y:S01]  /*ab90*/  @!PT LDS RZ, [RZ] ;  /* 0x00000000fffff984 */ /* 0x000fe20000000800 */
[----:B------:R2:W-:Y:S06]  /*aba0*/  MEMBAR.ALL.CTA ;  /* 0x0000000000007992 */ /* 0x0005ec0000008000 */
[----:B--2---:R-:W2:Y:S02]  /*abb0*/  FENCE.VIEW.ASYNC.S ;  /* 0x00000000000073c6 */ /* 0x004ea40000000000 */
[----:B--2---:R-:W-:Y:S06]  /*abc0*/  BAR.SYNC.DEFER_BLOCKING 0x1, 0x80 ;  /* 0x0042000000007b1d */ /* 0x004fec0000010000 */
[----:B------:R-:W-:Y:S05]  /*abd0*/  @P1 BRA `(.L_x_69) ;  /* 0x00000000002c1947 */ /* 0x000fea0003800000 */
[----:B------:R-:W2:Y:S01]  /*abe0*/  S2UR UR10, SR_CTAID.X ;  /* 0x00000000000a79c3 */ /* 0x000ea20000002500 */
[----:B------:R-:W-:Y:S01]  /*abf0*/  ULDC.64 UR4, c[0x0][0x198] ;  /* 0x0000660000047ab9 */ /* 0x000fe20000000a00 */
[----:B------:R-:W-:Y:S01]  /*ac00*/  R2UR UR8, R2 ;  /* 0x00000000020872ca */ /* 0x000fe200000e0000 */
[----:B------:R-:W-:Y:S01]  /*ac10*/  UIADD3 UR4, UP0, UR4, 0x670, URZ ;  /* 0x0000067004047890 */ /* 0x000fe2000ff1e03f */
[----:B------:R-:W-:Y:S01]  /*ac20*/  UMOV UR9, URZ ;  /* 0x0000003f00097c82 */ /* 0x000fe20008000000 */
[----:B------:R-:W-:Y:S02]  /*ac30*/  UMOV UR11, UR36 ;  /* 0x00000024000b7c82 */ /* 0x000fe40008000000 */
[----:B------:R-:W-:Y:S01]  /*ac40*/  UIADD3.X UR5, URZ, UR5, URZ, UP0, !UPT ;  /* 0x000000053f057290 */ /* 0x000fe200087fe43f */
[----:B------:R-:W-:Y:S01]  /*ac50*/  UMOV UR12, UR37 ;  /* 0x00000025000c7c82 */ /* 0x000fe20008000000 */
[----:B--2---:R-:W-:-:S09]  /*ac60*/  USHF.L.U32 UR10, UR10, 0x6, URZ ;  /* 0x000000060a0a7899 */ /* 0x004fd2000800063f */
[----:B------:R2:W-:Y:S02]  /*ac70*/  UTMASTG.4D [UR8], [UR4] ;  /* 0x00000008040073b5 */ /* 0x0005e40008018000 */
[----:B--2---:R0:W-:Y:S02]  /*ac80*/  UTMACMDFLUSH ;  /* 0x00000000000079b7 */ /* 0x0041e40000000000 */
.L_x_69:
[----:B------:R-:W-:Y:S05]  /*ac90*/  BSYNC B0 ;  /* 0x0000000000007941 */ /* 0x000fea0003800000 */
.L_x_68:
[----:B------:R-:W-:-:S04]  /*aca0*/  DEPBAR.LE SB0, 0x0 ;  /* 0x000080000000791a */ /* 0x000fc80000000000 */
[----:B------:R-:W-:Y:S05]  /*acb0*/  EXIT ;  /* 0x000000000000794d */ /* 0x000fea0003800000 */
.L_x_7:
[----:B-1----:R1:W2:Y:S02]  /*acc0*/  SYNCS.PHASECHK.TRANS64.TRYWAIT P2, [R3+URZ+0x9048], R2 ;  /* 0x00904802030075a7 */ /* 0x0022a4000804017f */
[----:B--2---:R-:W-:Y:S05]  /*acd0*/  @!P2 NANOSLEEP.SYNCS 0x989680 ;  /* 0x009896800000a95d */ /* 0x004fea0003900000 */
[----:B------:R-:W2:Y:S02]  /*ace0*/  @!P2 SYNCS.PHASECHK.TRANS64 P2, [R3+URZ+0x9048], R2 ;  /* 0x009048020300a5a7 */ /* 0x000ea4000804007f */
[----:B--2---:R-:W-:Y:S05]  /*acf0*/  @!P2 BRA `(.L_x_7) ;  /* 0xfffffffc00f0a947 */ /* 0x004fea000383ffff */
[----:B------:R-:W-:Y:S05]  /*ad00*/  BRA `(.L_x_70) ;  /* 0xffffff5800687947 */ /* 0x000fea000383ffff */
.L_x_12:
[----:B-1----:R1:W2:Y:S02]  /*ad10*/  SYNCS.PHASECHK.TRANS64.TRYWAIT P1, [R3+URZ+0x9020], R2 ;  /* 0x00902002030075a7 */ /* 0x0022a4000802017f */
[----:B--2---:R-:W-:Y:S05]  /*ad20*/  @!P1 NANOSLEEP.SYNCS 0x989680 ;  /* 0x009896800000995d */ /* 0x004fea0003900000 */
[----:B------:R-:W2:Y:S02]  /*ad30*/  @!P1 SYNCS.PHASECHK.TRANS64 P1, [R3+URZ+0x9020], R2 ;  /* 0x00902002030095a7 */ /* 0x000ea4000802007f */
[----:B--2---:R-:W-:Y:S05]  /*ad40*/  @!P1 BRA `(.L_x_12) ;  /* 0xfffffffc00f09947 */ /* 0x004fea000383ffff */
[----:B------:R-:W-:Y:S05]  /*ad50*/  BRA `(.L_x_71) ;  /* 0xffffff5c00087947 */ /* 0x000fea000383ffff */
.L_x_14:
[----:B-1----:R1:W2:Y:S02]  /*ad60*/  SYNCS.PHASECHK.TRANS64.TRYWAIT P1, [R2+URZ+0x9020], R3 ;  /* 0x00902003020075a7 */ /* 0x0022a4000802017f */
[----:B--2---:R-:W-:Y:S05]  /*ad70*/  @!P1 NANOSLEEP.SYNCS 0x989680 ;  /* 0x009896800000995d */ /* 0x004fea0003900000 */
[----:B------:R-:W2:Y:S02]  /*ad80*/  @!P1 SYNCS.PHASECHK.TRANS64 P1, [R2+URZ+0x9020], R3 ;  /* 0x00902003020095a7 */ /* 0x000ea4000802007f */
[----:B--2---:R-:W-:Y:S05]  /*ad90*/  @!P1 BRA `(.L_x_14) ;  /* 0xfffffffc00f09947 */ /* 0x004fea000383ffff */
[----:B------:R-:W-:Y:S05]  /*ada0*/  BRA `(.L_x_72) ;  /* 0xffffff5c00607947 */ /* 0x000fea000383ffff */
.L_x_17:
[----:B-1----:R1:W2:Y:S02]  /*adb0*/  SYNCS.PHASECHK.TRANS64.TRYWAIT P1, [R3+URZ+0x9020], R4 ;  /* 0x00902004030075a7 */ /* 0x0022a4000802017f */
[----:B--2---:R-:W-:Y:S05]  /*adc0*/  @!P1 NANOSLEEP.SYNCS 0x989680 ;  /* 0x009896800000995d */ /* 0x004fea0003900000 */
[----:B------:R-:W2:Y:S02]  /*add0*/  @!P1 SYNCS.PHASECHK.TRANS64 P1, [R3+URZ+0x9020], R4 ;  /* 0x00902004030095a7 */ /* 0x000ea4000802007f */
[----:B--2---:R-:W-:Y:S05]  /*ade0*/  @!P1 BRA `(.L_x_17) ;  /* 0xfffffffc00f09947 */ /* 0x004fea000383ffff */
[----:B------:R-:W-:Y:S05]  /*adf0*/  BRA `(.L_x_73) ;  /* 0xffffff5c00d47947 */ /* 0x000fea000383ffff */
.L_x_19:
[----:B-1----:R1:W2:Y:S02]  /*ae00*/  SYNCS.PHASECHK.TRANS64.TRYWAIT P1, [R3+URZ+0x9020], R2 ;  /* 0x00902002030075a7 */ /* 0x0022a4000802017f */
[----:B--2---:R-:W-:Y:S05]  /*ae10*/  @!P1 NANOSLEEP.SYNCS 0x989680 ;  /* 0x009896800000995d */ /* 0x004fea0003900000 */
[----:B------:R-:W2:Y:S02]  /*ae20*/  @!P1 SYNCS.PHASECHK.TRANS64 P1, [R3+URZ+0x9020], R2 ;  /* 0x00902002030095a7 */ /* 0x000ea4000802007f */
[----:B--2---:R-:W-:Y:S05]  /*ae30*/  @!P1 BRA `(.L_x_19) ;  /* 0xfffffffc00f09947 */ /* 0x004fea000383ffff */
[----:B------:R-:W-:Y:S05]  /*ae40*/  BRA `(.L_x_74) ;  /* 0xffffff6000447947 */ /* 0x000fea000383ffff */
.L_x_21:
[----:B-1----:R1:W2:Y:S02]  /*ae50*/  SYNCS.PHASECHK.TRANS64.TRYWAIT P1, [R2+URZ+0x9040], R11 ;  /* 0x0090400b020075a7 */ /* 0x0022a4000802017f */
[----:B--2---:R-:W-:Y:S05]  /*ae60*/  @!P1 NANOSLEEP.SYNCS 0x989680 ;  /* 0x009896800000995d */ /* 0x004fea0003900000 */
[----:B------:R-:W2:Y:S02]  /*ae70*/  @!P1 SYNCS.PHASECHK.TRANS64 P1, [R2+URZ+0x9040], R11 ;  /* 0x0090400b020095a7 */ /* 0x000ea4000802007f */
[----:B--2---:R-:W-:Y:S05]  /*ae80*/  @!P1 BRA `(.L_x_21) ;  /* 0xfffffffc00f09947 */ /* 0x004fea000383ffff */
[----:B------:R-:W-:Y:S05]  /*ae90*/  BRA `(.L_x_75) ;  /* 0xffffff6000bc7947 */ /* 0x000fea000383ffff */
.L_x_22:
[----:B--2---:R2:W3:Y:S02]  /*aea0*/  SYNCS.PHASECHK.TRANS64.TRYWAIT P1, [R2+URZ+0x9000], R11 ;  /* 0x0090000b020075a7 */ /* 0x0044e4000802017f */
[----:B---3--:R-:W-:Y:S05]  /*aeb0*/  @!P1 NANOSLEEP.SYNCS 0x989680 ;  /* 0x009896800000995d */ /* 0x008fea0003900000 */
[----:B------:R-:W3:Y:S02]  /*aec0*/  @!P1 SYNCS.PHASECHK.TRANS64 P1, [R2+URZ+0x9000], R11 ;  /* 0x0090000b020095a7 */ /* 0x000ee4000802007f */
[----:B---3--:R-:W-:Y:S05]  /*aed0*/  @!P1 BRA `(.L_x_22) ;  /* 0xfffffffc00f09947 */ /* 0x008fea000383ffff */
[----:B------:R-:W-:Y:S05]  /*aee0*/  BRA `(.L_x_76) ;  /* 0xffffff6000c87947 */ /* 0x000fea000383ffff */
.L_x_23:
[----:B----4-:R4:W1:Y:S02]  /*aef0*/  SYNCS.PHASECHK.TRANS64.TRYWAIT P6, [R2+URZ+0x9008], R11 ;  /* 0x0090080b020075a7 */ /* 0x01086400080c017f */
[----:B-1----:R-:W-:Y:S05]  /*af00*/  @!P6 NANOSLEEP.SYNCS 0x989680 ;  /* 0x009896800000e95d */ /* 0x002fea0003900000 */
[----:B------:R-:W1:Y:S02]  /*af10*/  @!P6 SYNCS.PHASECHK.TRANS64 P6, [R2+URZ+0x9008], R11 ;  /* 0x0090080b0200e5a7 */ /* 0x000e6400080c007f */
[----:B-1----:R-:W-:Y:S05]  /*af20*/  @!P6 BRA `(.L_x_23) ;  /* 0xfffffffc00f0e947 */ /* 0x002fea000383ffff */
[----:B------:R-:W-:Y:S05]  /*af30*/  BRA `(.L_x_77) ;  /* 0xffffff7800547947 */ /* 0x000fea000383ffff */
.L_x_25:
[----:B-1----:R1:W2:Y:S02]  /*af40*/  SYNCS.PHASECHK.TRANS64.TRYWAIT P2, [R17+URZ+0x9000], R14 ;  /* 0x0090000e110075a7 */ /* 0x0022a4000804017f */
[----:B--2---:R-:W-:Y:S05]  /*af50*/  @!P2 NANOSLEEP.SYNCS 0x989680 ;  /* 0x009896800000a95d */ /* 0x004fea0003900000 */
[----:B------:R-:W2:Y:S02]  /*af60*/  @!P2 SYNCS.PHASECHK.TRANS64 P2, [R17+URZ+0x9000], R14 ;  /* 0x0090000e1100a5a7 */ /* 0x000ea4000804007f */
[----:B--2---:R-:W-:Y:S05]  /*af70*/  @!P2 BRA `(.L_x_25) ;  /* 0xfffffffc00f0a947 */ /* 0x004fea000383ffff */
[----:B------:R-:W-:Y:S05]  /*af80*/  BRA `(.L_x_78) ;  /* 0xffffff8c00b87947 */ /* 0x000fea000383ffff */
.L_x_28:
[----:B-1----:R1:W2:Y:S02]  /*af90*/  SYNCS.PHASECHK.TRANS64.TRYWAIT P3, [R14+URZ+0x9020], R17 ;  /* 0x009020110e0075a7 */ /* 0x0022a4000806017f */
[----:B--2---:R-:W-:Y:S05]  /*afa0*/  @!P3 NANOSLEEP.SYNCS 0x989680 ;  /* 0x009896800000b95d */ /* 0x004fea0003900000 */
[----:B------:R-:W2:Y:S02]  /*afb0*/  @!P3 SYNCS.PHASECHK.TRANS64 P3, [R14+URZ+0x9020], R17 ;  /* 0x009020110e00b5a7 */ /* 0x000ea4000806007f */
[----:B--2---:R-:W-:Y:S05]  /*afc0*/  @!P3 BRA `(.L_x_28) ;  /* 0xfffffffc00f0b947 */ /* 0x004fea000383ffff */
[----:B------:R-:W-:Y:S05]  /*afd0*/  BRA `(.L_x_79) ;  /* 0xffffff8c00f87947 */ /* 0x000fea000383ffff */
.L_x_30:
[----:B-1----:R1:W3:Y:S02]  /*afe0*/  SYNCS.PHASECHK.TRANS64.TRYWAIT P5, [R108+URZ+0x9000], R23 ;  /* 0x009000176c0075a7 */ /* 0x0022e400080a017f */
[----:B---3--:R-:W-:Y:S05]  /*aff0*/  @!P5 NANOSLEEP.SYNCS 0x989680 ;  /* 0x009896800000d95d */ /* 0x008fea0003900000 */
[----:B------:R-:W3:Y:S02]  /*b000*/  @!P5 SYNCS.PHASECHK.TRANS64 P5, [R108+URZ+0x9000], R23 ;  /* 0x009000176c00d5a7 */ /* 0x000ee400080a007f */
[----:B---3--:R-:W-:Y:S05]  /*b010*/  @!P5 BRA `(.L_x_30) ;  /* 0xfffffffc00f0d947 */ /* 0x008fea000383ffff */
[----:B------:R-:W-:Y:S05]  /*b020*/  BRA `(.L_x_80) ;  /* 0xffffff9400e87947 */ /* 0x000fea000383ffff */
.L_x_34:
[----:B-1----:R1:W2:Y:S02]  /*b030*/  SYNCS.PHASECHK.TRANS64.TRYWAIT P2, [R19+URZ+0x9020], R20 ;  /* 0x00902014130075a7 */ /* 0x0022a4000804017f */
[----:B--2---:R-:W-:Y:S05]  /*b040*/  @!P2 NANOSLEEP.SYNCS 0x989680 ;  /* 0x009896800000a95d */ /* 0x004fea0003900000 */
[----:B------:R-:W2:Y:S02]  /*b050*/  @!P2 SYNCS.PHASECHK.TRANS64 P2, [R19+URZ+0x9020], R20 ;  /* 0x009020141300a5a7 */ /* 0x000ea4000804007f */
[----:B--2---:R-:W-:Y:S05]  /*b060*/  @!P2 BRA `(.L_x_34) ;  /* 0xfffffffc00f0a947 */ /* 0x004fea000383ffff */
[----:B------:R-:W-:Y:S05]  /*b070*/  BRA `(.L_x_81) ;  /* 0xffffffb400ac7947 */ /* 0x000fea000383ffff */
.L_x_38:
[----:B-1----:R1:W2:Y:S02]  /*b080*/  SYNCS.PHASECHK.TRANS64.TRYWAIT P1, [R17+URZ+0x9000], R14 ;  /* 0x0090000e110075a7 */ /* 0x0022a4000802017f */
[----:B--2---:R-:W-:Y:S05]  /*b090*/  @!P1 NANOSLEEP.SYNCS 0x989680 ;  /* 0x009896800000995d */ /* 0x004fea0003900000 */
[----:B------:R-:W2:Y:S02]  /*b0a0*/  @!P1 SYNCS.PHASECHK.TRANS64 P1, [R17+URZ+0x9000], R14 ;  /* 0x0090000e110095a7 */ /* 0x000ea4000802007f */
[----:B--2---:R-:W-:Y:S05]  /*b0b0*/  @!P1 BRA `(.L_x_38) ;  /* 0xfffffffc00f09947 */ /* 0x004fea000383ffff */
[----:B------:R-:W-:Y:S05]  /*b0c0*/  BRA `(.L_x_82) ;  /* 0xffffffb800487947 */ /* 0x000fea000383ffff */
.L_x_41:
[----:B-1----:R1:W2:Y:S02]  /*b0d0*/  SYNCS.PHASECHK.TRANS64.TRYWAIT P2, [R14+URZ+0x9020], R17 ;  /* 0x009020110e0075a7 */ /* 0x0022a4000804017f */
[----:B--2---:R-:W-:Y:S05]  /*b0e0*/  @!P2 NANOSLEEP.SYNCS 0x989680 ;  /* 0x009896800000a95d */ /* 0x004fea0003900000 */
[----:B------:R-:W2:Y:S02]  /*b0f0*/  @!P2 SYNCS.PHASECHK.TRANS64 P2, [R14+URZ+0x9020], R17 ;  /* 0x009020110e00a5a7 */ /* 0x000ea4000804007f */
[----:B--2---:R-:W-:Y:S05]  /*b100*/  @!P2 BRA `(.L_x_41) ;  /* 0xfffffffc00f0a947 */ /* 0x004fea000383ffff */
[----:B------:R-:W-:Y:S05]  /*b110*/  BRA `(.L_x_83) ;  /* 0xffffffb800947947 */ /* 0x000fea000383ffff */
.L_x_44:
[----:B----4-:R4:W1:Y:S02]  /*b120*/  SYNCS.PHASECHK.TRANS64.TRYWAIT P6, [R110+URZ+0x9000], R107 ;  /* 0x0090006b6e0075a7 */ /* 0x01086400080c017f */
[----:B-1----:R-:W-:Y:S05]  /*b130*/  @!P6 NANOSLEEP.SYNCS 0x989680 ;  /* 0x009896800000e95d */ /* 0x002fea0003900000 */
[----:B------:R-:W1:Y:S02]  /*b140*/  @!P6 SYNCS.PHASECHK.TRANS64 P6, [R110+URZ+0x9000], R107 ;  /* 0x0090006b6e00e5a7 */ /* 0x000e6400080c007f */
[----:B-1----:R-:W-:Y:S05]  /*b150*/  @!P6 BRA `(.L_x_44) ;  /* 0xfffffffc00f0e947 */ /* 0x002fea000383ffff */
[----:B------:R-:W-:Y:S05]  /*b160*/  BRA `(.L_x_84) ;  /* 0xffffffc8009c7947 */ /* 0x000fea000383ffff */
.L_x_48:
[----:B-1----:R1:W2:Y:S02]  /*b170*/  SYNCS.PHASECHK.TRANS64.TRYWAIT P1, [R6+URZ+0x9020], R21 ;  /* 0x00902015060075a7 */ /* 0x0022a4000802017f */
[----:B--2---:R-:W-:Y:S05]  /*b180*/  @!P1 NANOSLEEP.SYNCS 0x989680 ;  /* 0x009896800000995d */ /* 0x004fea0003900000 */
[----:B------:R-:W2:Y:S02]  /*b190*/  @!P1 SYNCS.PHASECHK.TRANS64 P1, [R6+URZ+0x9020], R21 ;  /* 0x00902015060095a7 */ /* 0x000ea4000802007f */
[----:B--2---:R-:W-:Y:S05]  /*b1a0*/  @!P1 BRA `(.L_x_48) ;  /* 0xfffffffc00f09947 */ /* 0x004fea000383ffff */
[----:B------:R-:W-:Y:S05]  /*b1b0*/  BRA `(.L_x_85) ;  /* 0xffffffe800607947 */ /* 0x000fea000383ffff */
        .weak           $__internal_0_$__cuda_sm20_rcp_rn_f32_slowpath
        .type           $__internal_0_$__cuda_sm20_rcp_rn_f32_slowpath,@function
        .size           $__internal_0_$__cuda_sm20_rcp_rn_f32_slowpath,(.L_x_91 - $__internal_0_$__cuda_sm20_rcp_rn_f32_slowpath)
$__internal_0_$__cuda_sm20_rcp_rn_f32_slowpath:
[----:B------:R-:W-:Y:S01]  /*b1c0*/  SHF.L.U32 R0, R3, 0x1, RZ ;  /* 0x0000000103007819 */ /* 0x000fe200000006ff */
[----:B------:R-:W-:Y:S03]  /*b1d0*/  BSSY B2, `(.L_x_86) ;  /* 0x0000030000027945 */ /* 0x000fe60003800000 */
[----:B------:R-:W-:-:S04]  /*b1e0*/  SHF.R.U32.HI R13, RZ, 0x18, R0 ;  /* 0x00000018ff0d7819 */ /* 0x000fc80000011600 */
[----:B------:R-:W-:-:S13]  /*b1f0*/  ISETP.NE.U32.AND P0, PT, R13, RZ, PT ;  /* 0x000000ff0d00720c */ /* 0x000fda0003f05070 */
[----:B------:R-:W-:Y:S05]  /*b200*/  @P0 BRA `(.L_x_87) ;  /* 0x0000000000280947 */ /* 0x000fea0003800000 */
[----:B------:R-:W-:-:S05]  /*b210*/  IMAD.SHL.U32 R0, R3, 0x2, RZ ;  /* 0x0000000203007824 */ /* 0x000fca00078e00ff */
[----:B------:R-:W-:-:S13]  /*b220*/  ISETP.NE.AND P0, PT, R0, RZ, PT ;  /* 0x000000ff0000720c */ /* 0x000fda0003f05270 */
[----:B------:R-:W-:Y:S01]  /*b230*/  @P0 FFMA R5, R3, 1.84467440737095516160e+19, RZ ;  /* 0x5f80000003050823 */ /* 0x000fe200000000ff */
[----:B------:R-:W-:Y:S08]  /*b240*/  @!P0 MUFU.RCP R4, R3 ;  /* 0x0000000300048308 */ /* 0x000ff00000001000 */
[----:B------:R-:W1:Y:S02]  /*b250*/  @P0 MUFU.RCP R0, R5 ;  /* 0x0000000500000308 */ /* 0x000e640000001000 */
[----:B-1----:R-:W-:-:S04]  /*b260*/  @P0 FFMA R10, R5, R0, -1 ;  /* 0xbf800000050a0423 */ /* 0x002fc80000000000 */
[----:B------:R-:W-:-:S04]  /*b270*/  @P0 FADD.FTZ R11, -R10, -RZ ;  /* 0x800000ff0a0b0221 */ /* 0x000fc80000010100 */
[----:B------:R-:W-:-:S04]  /*b280*/  @P0 FFMA R0, R0, R11, R0 ;  /* 0x0000000b00000223 */ /* 0x000fc80000000000 */
[----:B------:R-:W-:Y:S01]  /*b290*/  @P0 FFMA R4, R0, 1.84467440737095516160e+19, RZ ;  /* 0x5f80000000040823 */ /* 0x000fe200000000ff */
[----:B------:R-:W-:Y:S06]  /*b2a0*/  BRA `(.L_x_88) ;  /* 0x0000000000887947 */ /* 0x000fec0003800000 */
.L_x_87:
[----:B------:R-:W-:-:S05]  /*b2b0*/  VIADD R20, R13, 0xffffff03 ;  /* 0xffffff030d147836 */ /* 0x000fca0000000000 */
[----:B------:R-:W-:-:S13]  /*b2c0*/  ISETP.GT.U32.AND P0, PT, R20, 0x1, PT ;  /* 0x000000011400780c */ /* 0x000fda0003f04070 */
[----:B------:R-:W-:Y:S05]  /*b2d0*/  @P0 BRA `(.L_x_89) ;  /* 0x0000000000780947 */ /* 0x000fea0003800000 */
[----:B------:R-:W-:Y:S02]  /*b2e0*/  LOP3.LUT R0, R3, 0x7fffff, RZ, 0xc0, !PT ;  /* 0x007fffff03007812 */ /* 0x000fe400078ec0ff */
[----:B------:R-:W-:Y:S02]  /*b2f0*/  MOV R11, 0x3 ;  /* 0x00000003000b7802 */ /* 0x000fe40000000f00 */
[----:B------:R-:W-:Y:S02]  /*b300*/  LOP3.LUT R0, R0, 0x3f800000, RZ, 0xfc, !PT ;  /* 0x3f80000000007812 */ /* 0x000fe400078efcff */
[----:B------:R-:W-:Y:S02]  /*b310*/  SHF.L.U32 R11, R11, R20, RZ ;  /* 0x000000140b0b7219 */ /* 0x000fe400000006ff */
[----:B------:R-:W1:Y:S02]  /*b320*/  MUFU.RCP R5, R0 ;  /* 0x0000000000057308 */ /* 0x000e640000001000 */
[----:B-1----:R-:W-:-:S04]  /*b330*/  FFMA R4, R0, R5, -1 ;  /* 0xbf80000000047423 */ /* 0x002fc80000000005 */
[----:B------:R-:W-:-:S04]  /*b340*/  FADD.FTZ R4, -R4, -RZ ;  /* 0x800000ff04047221 */ /* 0x000fc80000010100 */
[CCC-:B------:R-:W-:Y:S01]  /*b350*/  FFMA.RM R10, R5.reuse, R4.reuse, R5.reuse ;  /* 0x00000004050a7223 */ /* 0x1c0fe20000004005 */
[----:B------:R-:W-:-:S04]  /*b360*/  FFMA.RP R5, R5, R4, R5 ;  /* 0x0000000405057223 */ /* 0x000fc80000008005 */
[C---:B------:R-:W-:Y:S02]  /*b370*/  LOP3.LUT R4, R10.reuse, 0x7fffff, RZ, 0xc0, !PT ;  /* 0x007fffff0a047812 */ /* 0x040fe400078ec0ff */
[----:B------:R-:W-:Y:S02]  /*b380*/  FSETP.NEU.FTZ.AND P0, PT, R10, R5, PT ;  /* 0x000000050a00720b */ /* 0x000fe40003f1d000 */
[----:B------:R-:W-:Y:S02]  /*b390*/  LOP3.LUT R4, R4, 0x800000, RZ, 0xfc, !PT ;  /* 0x0080000004047812 */ /* 0x000fe400078efcff */
[----:B------:R-:W-:Y:S02]  /*b3a0*/  SEL R5, RZ, 0xffffffff, !P0 ;  /* 0xffffffffff057807 */ /* 0x000fe40004000000 */
[----:B------:R-:W-:-:S03]  /*b3b0*/  LOP3.LUT R11, R11, R4, RZ, 0xc0, !PT ;  /* 0x000000040b0b7212 */ /* 0x000fc600078ec0ff */
[----:B------:R-:W-:Y:S01]  /*b3c0*/  IMAD.MOV R5, RZ, RZ, -R5 ;  /* 0x000000ffff057224 */ /* 0x000fe200078e0a05 */
[----:B------:R-:W-:-:S04]  /*b3d0*/  SHF.R.U32.HI R11, RZ, R20, R11 ;  /* 0x00000014ff0b7219 */ /* 0x000fc8000001160b */
[--C-:B------:R-:W-:Y:S01]  /*b3e0*/  LOP3.LUT P1, RZ, R5, R20, R4.reuse, 0xf8, !PT ;  /* 0x0000001405ff7212 */ /* 0x100fe2000782f804 */
[----:B------:R-:W-:Y:S01]  /*b3f0*/  VIADD R5, R13, 0xffffff04 ;  /* 0xffffff040d057836 */ /* 0x000fe20000000000 */
[C---:B------:R-:W-:Y:S02]  /*b400*/  LOP3.LUT P0, RZ, R11.reuse, 0x1, RZ, 0xc0, !PT ;  /* 0x000000010bff7812 */ /* 0x040fe4000780c0ff */
[----:B------:R-:W-:Y:S02]  /*b410*/  LOP3.LUT P2, RZ, R11, 0x2, RZ, 0xc0, !PT ;  /* 0x000000020bff7812 */ /* 0x000fe4000784c0ff */
[----:B------:R-:W-:Y:S02]  /*b420*/  SHF.R.U32.HI R4, RZ, R5, R4 ;  /* 0x00000005ff047219 */ /* 0x000fe40000011604 */
[----:B------:R-:W-:Y:S02]  /*b430*/  PLOP3.LUT P0, PT, P0, P1, P2, 0xe0, 0x0 ;  /* 0x000000000000781c */ /* 0x000fe40000703c20 */
[----:B------:R-:W-:-:S02]  /*b440*/  LOP3.LUT P1, RZ, R3, 0x7fffff, RZ, 0xc0, !PT ;  /* 0x007fffff03ff7812 */ /* 0x000fc4000782c0ff */
[----:B------:R-:W-:-:S04]  /*b450*/  SEL R0, RZ, 0x1, !P0 ;  /* 0x00000001ff007807 */ /* 0x000fc80004000000 */
[----:B------:R-:W-:-:S04]  /*b460*/  IADD3 R0, -R0, RZ, RZ ;  /* 0x000000ff00007210 */ /* 0x000fc80007ffe1ff */
[----:B------:R-:W-:-:S13]  /*b470*/  ISETP.GE.AND P0, PT, R0, RZ, PT ;  /* 0x000000ff0000720c */ /* 0x000fda0003f06270 */
[----:B------:R-:W-:-:S05]  /*b480*/  @!P0 IADD3 R4, R4, 0x1, RZ ;  /* 0x0000000104048810 */ /* 0x000fca0007ffe0ff */
[----:B------:R-:W-:-:S05]  /*b490*/  @!P1 IMAD.SHL.U32 R4, R4, 0x2, RZ ;  /* 0x0000000204049824 */ /* 0x000fca00078e00ff */
[----:B------:R-:W-:Y:S01]  /*b4a0*/  LOP3.LUT R4, R4, 0x80000000, R3, 0xf8, !PT ;  /* 0x8000000004047812 */ /* 0x000fe200078ef803 */
[----:B------:R-:W-:Y:S06]  /*b4b0*/  BRA `(.L_x_88) ;  /* 0x0000000000047947 */ /* 0x000fec0003800000 */
.L_x_89:
[----:B------:R1:W2:Y:S02]  /*b4c0*/  MUFU.RCP R4, R3 ;  /* 0x0000000300047308 */ /* 0x0002a40000001000 */
.L_x_88:
[----:B------:R-:W-:Y:S05]  /*b4d0*/  BSYNC B2 ;  /* 0x0000000000027941 */ /* 0x000fea0003800000 */
.L_x_86:
[----:B--2---:R-:W-:Y:S01]  /*b4e0*/  MOV R0, R4 ;  /* 0x0000000400007202 */ /* 0x004fe20000000f00 */
[----:B------:R-:W-:Y:S01]  /*b4f0*/  IMAD.MOV.U32 R4, RZ, RZ, R12 ;  /* 0x000000ffff047224 */ /* 0x000fe200078e000c */
[----:B------:R-:W-:-:S04]  /*b500*/  MOV R5, 0x0 ;  /* 0x0000000000057802 */ /* 0x000fc80000000f00 */
[----:B-1----:R-:W-:Y:S05]  /*b510*/  RET.REL.NODEC R4 `(_ZN7cutlass13device_kernelINS_4fmha6kernel13FmhaKernelTmaINS1_10collective15FmhaMainloopTmaINS_6half_tEfN4cute5tupleIJNS7_1CILi64EEENS9_ILi128EEENS9_ILi32EEEEEENS4_14ResidualFusionEJEEENS4_15FmhaFwdEpilogueIS6_fNS8_IJSA_SC_SB_EEEEEJEEEEEvNT_6ParamsE) ;  /* 0xffffff4804b87950 */ /* 0x002fea0003c3ffff */
.L_x_90:
[----:B------:R-:W-:-:S00]  /*b520*/  BRA `(.L_x_90) ;  /* 0xfffffffc00fc7947 */ /* 0x000fc0000383ffff */
[----:B------:R-:W-:-:S00]  /*b530*/  NOP ;  /* 0x0000000000007918 */ /* 0x000fc00000000000 */
        /* <DEDUP_REMOVED lines=12> */
.L_x_91:


//--------------------- .nv.global.init           --------------------------
	.section	.nv.global.init,"aw",@progbits
.nv.global.init:
	.type		$str$23,@object
	.size		$str$23,($str$24 - $str$23)
$str$23:
        /*0000*/ 	.byte	0x28, 0x61, 0x64, 0x64, 0x72, 0x65, 0x73, 0x73, 0x20, 0x26, 0x20, 0x6d, 0x61, 0x73, 0x6b, 0x29
        /*0010*/ 	.byte	0x20, 0x3d, 0x3d, 0x20, 0x30, 0x00
	.type		$str$24,@object
	.size		$str$24,(__unnamed_1 - $str$24)
$str$24:
        /*0016*/ 	.byte	0x2f, 0x74, 0x6d, 0x70, 0x2f, 0x63, 0x75, 0x74, 0x6c, 0x61, 0x73, 0x73, 0x5f, 0x73, 0x77, 0x65
        /*0026*/ 	.byte	0x65, 0x70, 0x5f, 0x73, 0x72, 0x63, 0x2f, 0x69, 0x6e, 0x63, 0x6c, 0x75, 0x64, 0x65, 0x2f, 0x63
        /*0036*/ 	.byte	0x75, 0x74, 0x65, 0x2f, 0x70, 0x6f, 0x69, 0x6e, 0x74, 0x65, 0x72, 0x5f, 0x66, 0x6c, 0x61, 0x67
        /*0046*/ 	.byte	0x67, 0x65, 0x64, 0x2e, 0x68, 0x70, 0x70, 0x00
	.type		__unnamed_1,@object
	.size		__unnamed_1,(.L_0 - __unnamed_1)
__unnamed_1:
        /*004e*/ 	.byte	0x61, 0x75, 0x74, 0x6f, 0x20, 0x63, 0x75, 0x74, 0x65, 0x3a, 0x3a, 0x61, 0x73, 0x5f, 0x70, 0x6f
        /* <DEDUP_REMOVED lines=27> */
        /*020e*/ 	.byte	0x3e, 0x3e, 0x5d, 0x00
.L_0:


//--------------------- .nv.shared._ZN7cutlass13device_kernelINS_4fmha6kernel13FmhaKernelTmaINS1_10collective15FmhaMainloopTmaINS_6half_tEfN4cute5tupleIJNS7_1CILi64EEENS9_ILi128EEENS9_ILi32EEEEEENS4_14ResidualFusionEJEEENS4_15FmhaFwdEpilogueIS6_fNS8_IJSA_SC_SB_EEEEEJEEEEEvNT_6ParamsE --------------------------
	.section	.nv.shared._ZN7cutlass13device_kernelINS_4fmha6kernel13FmhaKernelTmaINS1_10collective15FmhaMainloopTmaINS_6half_tEfN4cute5tupleIJNS7_1CILi64EEENS9_ILi128EEENS9_ILi32EEEEEENS4_14ResidualFusionEJEEENS4_15FmhaFwdEpilogueIS6_fNS8_IJSA_SC_SB_EEEEEJEEEEEvNT_6ParamsE,"aw",@nobits
	.sectionflags	@""
	.align	16
	.zero		1024


//--------------------- .nv.shared.reserved.0     --------------------------
	.section	.nv.shared.reserved.0,"aw",@nobits
	.weak		__nv_reservedSMEM_offset_0_alias
	.size		__nv_reservedSMEM_offset_0_alias, 0, 0
	.other		__nv_reservedSMEM_offset_0_alias,@"STO_CUDA_RESERVED_SHARED STV_DEFAULT"
__nv_reservedSMEM_offset_0_alias:
	.zero		0


//--------------------- .nv.global                --------------------------
	.section	.nv.global,"aw",@nobits
.nv.global:
	.type		_ZN39_INTERNAL_8fee347c_4_k_cu_9171f7c2_31284cute1_E,@object
	.size		_ZN39_INTERNAL_8fee347c_4_k_cu_9171f7c2_31284cute1_E,(_ZN39_INTERNAL_8fee347c_4_k_cu_9171f7c2_31284cuda3std3__45__cpo6cbeginE - _ZN39_INTERNAL_8fee347c_4_k_cu_9171f7c2_31284cute1_E)
_ZN39_INTERNAL_8fee347c_4_k_cu_9171f7c2_31284cute1_E:
	.zero		1
	.type		_ZN39_INTERNAL_8fee347c_4_k_cu_9171f7c2_31284cuda3std3__45__cpo6cbeginE,@object
	.size		_ZN39_INTERNAL_8fee347c_4_k_cu_9171f7c2_31284cuda3std3__45__cpo6cbeginE,(_ZN39_INTERNAL_8fee347c_4_k_cu_9171f7c2_31284cuda3std3__48in_placeE - _ZN39_INTERNAL_8fee347c_4_k_cu_9171f7c2_31284cuda3std3__45__cpo6cbeginE)
_ZN39_INTERNAL_8fee347c_4_k_cu_9171f7c2_31284cuda3std3__45__cpo6cbeginE:
	.zero		1
	.type		_ZN39_INTERNAL_8fee347c_4_k_cu_9171f7c2_31284cuda3std3__48in_placeE,@object
	.size		_ZN39_INTERNAL_8fee347c_4_k_cu_9171f7c2_31284cuda3std3__48in_placeE,(_ZN39_INTERNAL_8fee347c_4_k_cu_9171f7c2_31284cuda3std6ranges3__45__cpo9iter_moveE - _ZN39_INTERNAL_8fee347c_4_k_cu_9171f7c2_31284cuda3std3__48in_placeE)
_ZN39_INTERNAL_8fee347c_4_k_cu_9171f7c2_31284cuda3std3__48in_placeE:
	.zero		1
	.type		_ZN39_INTERNAL_8fee347c_4_k_cu_9171f7c2_31284cuda3std6ranges3__45__cpo9iter_moveE,@object
	.size		_ZN39_INTERNAL_8fee347c_4_k_cu_9171f7c2_31284cuda3std6ranges3__45__cpo9iter_moveE,(_ZN39_INTERNAL_8fee347c_4_k_cu_9171f7c2_31284cuda3std3__45__cpo5beginE - _ZN39_INTERNAL_8fee347c_4_k_cu_9171f7c2_31284cuda3std6ranges3__45__cpo9iter_moveE)
_ZN39_INTERNAL_8fee347c_4_k_cu_9171f7c2_31284cuda3std6ranges3__45__cpo9iter_moveE:
	.zero		1
	.type		_ZN39_INTERNAL_8fee347c_4_k_cu_9171f7c2_31284cuda3std3__45__cpo5beginE,@object
	.size		_ZN39_INTERNAL_8fee347c_4_k_cu_9171f7c2_31284cuda3std3__45__cpo5beginE,(_ZN39_INTERNAL_8fee347c_4_k_cu_9171f7c2_31284cuda3std3__441_GLOBAL__N__8fee347c_4_k_cu_9171f7c2_31286ignoreE - _ZN39_INTERNAL_8fee347c_4_k_cu_9171f7c2_31284cuda3std3__45__cpo5beginE)
_ZN39_INTERNAL_8fee347c_4_k_cu_9171f7c2_31284cuda3std3__45__cpo5beginE:
	.zero		1
	.type		_ZN39_INTERNAL_8fee347c_4_k_cu_9171f7c2_31284cuda3std3__441_GLOBAL__N__8fee347c_4_k_cu_9171f7c2_31286ignoreE,@object
	.size		_ZN39_INTERNAL_8fee347c_4_k_cu_9171f7c2_31284cuda3std3__441_GLOBAL__N__8fee347c_4_k_cu_9171f7c2_31286ignoreE,(_ZN39_INTERNAL_8fee347c_4_k_cu_9171f7c2_31284cute7productE - _ZN39_INTERNAL_8fee347c_4_k_cu_9171f7c2_31284cuda3std3__441_GLOBAL__N__8fee347c_4_k_cu_9171f7c2_31286ignoreE)
_ZN39_INTERNAL_8fee347c_4_k_cu_9171f7c2_31284cuda3std3__441_GLOBAL__N__8fee347c_4_k_cu_9171f7c2_31286ignoreE:
	.zero		1
	.type		_ZN39_INTERNAL_8fee347c_4_k_cu_9171f7c2_31284cute7productE,@object
	.size		_ZN39_INTERNAL_8fee347c_4_k_cu_9171f7c2_31284cute7productE,(_ZN39_INTERNAL_8fee347c_4_k_cu_9171f7c2_31284cuda3std3__45__cpo3endE - _ZN39_INTERNAL_8fee347c_4_k_cu_9171f7c2_31284cute7productE)
_ZN39_INTERNAL_8fee347c_4_k_cu_9171f7c2_31284cute7productE:
	.zero		1
	.type		_ZN39_INTERNAL_8fee347c_4_k_cu_9171f7c2_31284cuda3std3__45__cpo3endE,@object
	.size		_ZN39_INTERNAL_8fee347c_4_k_cu_9171f7c2_31284cuda3std3__45__cpo3endE,(_ZN39_INTERNAL_8fee347c_4_k_cu_9171f7c2_31284cuda3std3__419piecewise_constructE - _ZN39_INTERNAL_8fee347c_4_k_cu_9171f7c2_31284cuda3std3__45__cpo3endE)
_ZN39_INTERNAL_8fee347c_4_k_cu_9171f7c2_31284cuda3std3__45__cpo3endE:
	.zero		1
	.type		_ZN39_INTERNAL_8fee347c_4_k_cu_9171f7c2_31284cuda3std3__419piecewise_constructE,@object
	.size		_ZN39_INTERNAL_8fee347c_4_k_cu_9171f7c2_31284cuda3std3__419piecewise_constructE,(_ZN39_INTERNAL_8fee347c_4_k_cu_9171f7c2_31284cuda3std3__45__cpo4cendE - _ZN39_INTERNAL_8fee347c_4_k_cu_9171f7c2_31284cuda3std3__419piecewise_constructE)
_ZN39_INTERNAL_8fee347c_4_k_cu_9171f7c2_31284cuda3std3__419piecewise_constructE:
	.zero		1
	.type		_ZN39_INTERNAL_8fee347c_4_k_cu_9171f7c2_31284cuda3std3__45__cpo4cendE,@object
	.size		_ZN39_INTERNAL_8fee347c_4_k_cu_9171f7c2_31284cuda3std3__45__cpo4cendE,(_ZN39_INTERNAL_8fee347c_4_k_cu_9171f7c2_31284cuda3std6ranges3__45__cpo4swapE - _ZN39_INTERNAL_8fee347c_4_k_cu_9171f7c2_31284cuda3std3__45__cpo4cendE)
_ZN39_INTERNAL_8fee347c_4_k_cu_9171f7c2_31284cuda3std3__45__cpo4cendE:
	.zero		1
	.type		_ZN39_INTERNAL_8fee347c_4_k_cu_9171f7c2_31284cuda3std6ranges3__45__cpo4swapE,@object
	.size		_ZN39_INTERNAL_8fee347c_4_k_cu_9171f7c2_31284cuda3std6ranges3__45__cpo4swapE,(.L_8 - _ZN39_INTERNAL_8fee347c_4_k_cu_9171f7c2_31284cuda3std6ranges3__45__cpo4swapE)
_ZN39_INTERNAL_8fee347c_4_k_cu_9171f7c2_31284cuda3std6ranges3__45__cpo4swapE:
	.zero		1
.L_8:


//--------------------- .nv.constant0._ZN7cutlass13device_kernelINS_4fmha6kernel13FmhaKernelTmaINS1_10collective15FmhaMainloopTmaINS_6half_tEfN4cute5tupleIJNS7_1CILi64EEENS9_ILi128EEENS9_ILi32EEEEEENS4_14ResidualFusionEJEEENS4_15FmhaFwdEpilogueIS6_fNS8_IJSA_SC_SB_EEEEEJEEEEEvNT_6ParamsE --------------------------
	.section	.nv.constant0._ZN7cutlass13device_kernelINS_4fmha6kernel13FmhaKernelTmaINS1_10collective15FmhaMainloopTmaINS_6half_tEfN4cute5tupleIJNS7_1CILi64EEENS9_ILi128EEENS9_ILi32EEEEEENS4_14ResidualFusionEJEEENS4_15FmhaFwdEpilogueIS6_fNS8_IJSA_SC_SB_EEEEEJEEEEEvNT_6ParamsE,"a",@progbits
	.sectionflags	@""
	.align	4
.nv.constant0._ZN7cutlass13device_kernelINS_4fmha6kernel13FmhaKernelTmaINS1_10collective15FmhaMainloopTmaINS_6half_tEfN4cute5tupleIJNS7_1CILi64EEENS9_ILi128EEENS9_ILi32EEEEEENS4_14ResidualFusionEJEEENS4_15FmhaFwdEpilogueIS6_fNS8_IJSA_SC_SB_EEEEEJEEEEEvNT_6ParamsE:
	.zero		2688


//--------------------- SYMBOLS --------------------------

	.type		.nv.reservedSmem.offset0,@object
	.size		.nv.reservedSmem.offset0,0x4
	.type		__assertfail,@function
